//
// Generated by NVIDIA NVVM Compiler
//
// Compiler Build ID: CL-36424714
// Cuda compilation tools, release 13.0, V13.0.88
// Based on NVVM 20.0.0
//

.version 9.0
.target sm_100
.address_size 64

	// .globl	_Z12HammingCodesPiS_S_S_
.global .align 4 .b8 precalc_xorwow_matrix[102400];
.global .align 4 .b8 precalc_xorwow_offset_matrix[102400];
.global .align 4 .b8 mrg32k3aM1[2304];
.global .align 4 .b8 mrg32k3aM2[2304];
.global .align 4 .b8 mrg32k3aM1SubSeq[2016];
.global .align 4 .b8 mrg32k3aM2SubSeq[2016];
.global .align 4 .b8 mrg32k3aM1Seq[2304];
.global .align 4 .b8 mrg32k3aM2Seq[2304];
.const .align 8 .b8 __cr_lgamma_table[72];
.global .align 4 .b8 __cudart_i2opi_f[24] = {65, 144, 67, 60, 153, 149, 98, 219, 192, 221, 52, 245, 209, 87, 39, 252, 41, 21, 68, 78, 110, 131, 249, 162};

.visible .entry _Z12HammingCodesPiS_S_S_(
	.param .u64 .ptr .align 1 _Z12HammingCodesPiS_S_S__param_0,
	.param .u64 .ptr .align 1 _Z12HammingCodesPiS_S_S__param_1,
	.param .u64 .ptr .align 1 _Z12HammingCodesPiS_S_S__param_2,
	.param .u64 .ptr .align 1 _Z12HammingCodesPiS_S_S__param_3
)
{
	.reg .pred 	%p<25>;
	.reg .b32 	%r<30>;
	.reg .b64 	%rd<11>;

	ld.param.u64 	%rd2, [_Z12HammingCodesPiS_S_S__param_0];
	ld.param.u64 	%rd4, [_Z12HammingCodesPiS_S_S__param_2];
	ld.param.u64 	%rd3, [_Z12HammingCodesPiS_S_S__param_3];
	cvta.to.global.u64 	%rd5, %rd4;
	mov.u32 	%r10, %ctaid.x;
	mov.u32 	%r11, %ntid.x;
	mov.u32 	%r12, %tid.x;
	mad.lo.s32 	%r1, %r10, %r11, %r12;
	ld.global.u32 	%r13, [%rd5];
	setp.ge.s32 	%p3, %r1, %r13;
	@%p3 bra 	$L__BB0_7;
	cvta.to.global.u64 	%rd6, %rd2;
	cvta.to.global.u64 	%rd7, %rd3;
	mul.lo.s32 	%r15, %r1, 6;
	mul.wide.s32 	%rd8, %r15, 4;
	add.s64 	%rd1, %rd7, %rd8;
	mul.lo.s32 	%r16, %r1, 3;
	mul.wide.s32 	%rd9, %r16, 4;
	add.s64 	%rd10, %rd6, %rd9;
	ld.global.u32 	%r2, [%rd10];
	ld.global.u32 	%r17, [%rd10+4];
	ld.global.u32 	%r18, [%rd10+8];
	or.b32  	%r19, %r2, %r17;
	setp.eq.s32 	%p1, %r19, 0;
	or.b32  	%r20, %r19, %r18;
	setp.eq.s32 	%p4, %r20, 0;
	mov.b32 	%r14, 0;
	mov.u32 	%r27, %r14;
	mov.u32 	%r28, %r14;
	mov.u32 	%r29, %r14;
	@%p4 bra 	$L__BB0_6;
	setp.eq.s32 	%p5, %r2, 1;
	setp.eq.s32 	%p6, %r17, 1;
	and.pred  	%p2, %p5, %p6;
	setp.eq.s32 	%p7, %r18, 1;
	and.pred  	%p8, %p2, %p7;
	@%p8 bra 	$L__BB0_6;
	setp.eq.s32 	%p9, %r18, 1;
	setp.eq.s32 	%p10, %r18, 0;
	and.pred  	%p11, %p1, %p9;
	and.pred  	%p12, %p2, %p10;
	or.pred  	%p13, %p11, %p12;
	mov.b32 	%r28, 1;
	mov.u32 	%r27, %r14;
	mov.u32 	%r29, %r28;
	@%p13 bra 	$L__BB0_6;
	setp.eq.s32 	%p14, %r17, 1;
	setp.eq.s32 	%p15, %r18, 0;
	setp.eq.s32 	%p16, %r2, 0;
	and.pred  	%p17, %p16, %p14;
	and.pred  	%p18, %p17, %p15;
	mov.b32 	%r27, 1;
	mov.u32 	%r28, %r14;
	mov.u32 	%r29, %r27;
	@%p18 bra 	$L__BB0_6;
	setp.ne.s32 	%p19, %r2, 1;
	setp.ne.s32 	%p20, %r17, 0;
	or.pred  	%p21, %p19, %p20;
	setp.ne.s32 	%p22, %r18, 1;
	or.pred  	%p23, %p21, %p22;
	selp.u32 	%r28, 1, 0, %p23;
	not.pred 	%p24, %p23;
	selp.u32 	%r29, 1, 0, %p24;
$L__BB0_6:
	st.global.u32 	[%rd1], %r27;
	st.global.u32 	[%rd1+4], %r28;
	st.global.u32 	[%rd1+8], %r2;
	st.global.u32 	[%rd1+12], %r29;
	st.global.u32 	[%rd1+16], %r17;
	st.global.u32 	[%rd1+20], %r18;
$L__BB0_7:
	ret;

}
	// .globl	_Z10ModulationP6SymbolPii
.visible .entry _Z10ModulationP6SymbolPii(
	.param .u64 .ptr .align 1 _Z10ModulationP6SymbolPii_param_0,
	.param .u64 .ptr .align 1 _Z10ModulationP6SymbolPii_param_1,
	.param .u32 _Z10ModulationP6SymbolPii_param_2
)
{
	.reg .pred 	%p<50>;
	.reg .b32 	%r<19>;
	.reg .b32 	%f<23>;
	.reg .b64 	%rd<9>;

	ld.param.u64 	%rd1, [_Z10ModulationP6SymbolPii_param_0];
	ld.param.u64 	%rd2, [_Z10ModulationP6SymbolPii_param_1];
	ld.param.u32 	%r8, [_Z10ModulationP6SymbolPii_param_2];
	mov.u32 	%r9, %ctaid.x;
	mov.u32 	%r10, %ntid.x;
	mov.u32 	%r11, %tid.x;
	mad.lo.s32 	%r1, %r9, %r10, %r11;
	setp.ge.s32 	%p9, %r1, %r8;
	@%p9 bra 	$L__BB1_18;
	cvta.to.global.u64 	%rd3, %rd2;
	mul.lo.s32 	%r12, %r1, 6;
	mul.wide.s32 	%rd4, %r12, 4;
	add.s64 	%rd5, %rd3, %rd4;
	ld.global.u32 	%r2, [%rd5];
	ld.global.u32 	%r13, [%rd5+4];
	ld.global.u32 	%r14, [%rd5+8];
	ld.global.u32 	%r5, [%rd5+12];
	ld.global.u32 	%r6, [%rd5+16];
	ld.global.u32 	%r7, [%rd5+20];
	or.b32  	%r15, %r2, %r13;
	setp.eq.s32 	%p1, %r15, 0;
	or.b32  	%r16, %r15, %r14;
	setp.eq.s32 	%p10, %r16, 0;
	mov.f32 	%f21, 0fC0E00000;
	@%p10 bra 	$L__BB1_9;
	setp.eq.s32 	%p11, %r14, 1;
	and.pred  	%p12, %p1, %p11;
	mov.f32 	%f21, 0fC0A00000;
	@%p12 bra 	$L__BB1_9;
	setp.eq.s32 	%p13, %r14, 1;
	setp.eq.s32 	%p14, %r2, 0;
	setp.eq.s32 	%p15, %r13, 1;
	and.pred  	%p2, %p14, %p15;
	and.pred  	%p16, %p2, %p13;
	mov.f32 	%f21, 0fC0400000;
	@%p16 bra 	$L__BB1_9;
	setp.eq.s32 	%p17, %r14, 0;
	and.pred  	%p18, %p2, %p17;
	mov.f32 	%f21, 0fBF800000;
	@%p18 bra 	$L__BB1_9;
	setp.eq.s32 	%p19, %r13, 1;
	setp.eq.s32 	%p20, %r14, 0;
	setp.eq.s32 	%p21, %r2, 1;
	and.pred  	%p3, %p21, %p19;
	and.pred  	%p22, %p3, %p20;
	mov.f32 	%f21, 0f3F800000;
	@%p22 bra 	$L__BB1_9;
	setp.eq.s32 	%p23, %r14, 1;
	and.pred  	%p24, %p3, %p23;
	mov.f32 	%f21, 0f40400000;
	@%p24 bra 	$L__BB1_9;
	setp.eq.s32 	%p25, %r2, 1;
	setp.eq.s32 	%p26, %r14, 1;
	setp.eq.s32 	%p27, %r13, 0;
	and.pred  	%p4, %p25, %p27;
	and.pred  	%p28, %p4, %p26;
	mov.f32 	%f21, 0f40A00000;
	@%p28 bra 	$L__BB1_9;
	setp.eq.s32 	%p29, %r14, 0;
	selp.f32 	%f12, 0f40E00000, 0f00000000, %p29;
	selp.f32 	%f21, %f12, 0f00000000, %p4;
$L__BB1_9:
	or.b32  	%r17, %r5, %r6;
	setp.eq.s32 	%p5, %r17, 0;
	or.b32  	%r18, %r17, %r7;
	setp.eq.s32 	%p30, %r18, 0;
	mov.f32 	%f22, 0fC0E00000;
	@%p30 bra 	$L__BB1_17;
	setp.eq.s32 	%p31, %r7, 1;
	and.pred  	%p32, %p5, %p31;
	mov.f32 	%f22, 0fC0A00000;
	@%p32 bra 	$L__BB1_17;
	setp.eq.s32 	%p33, %r7, 1;
	setp.eq.s32 	%p34, %r5, 0;
	setp.eq.s32 	%p35, %r6, 1;
	and.pred  	%p6, %p34, %p35;
	and.pred  	%p36, %p6, %p33;
	mov.f32 	%f22, 0fC0400000;
	@%p36 bra 	$L__BB1_17;
	setp.eq.s32 	%p37, %r7, 0;
	and.pred  	%p38, %p6, %p37;
	mov.f32 	%f22, 0fBF800000;
	@%p38 bra 	$L__BB1_17;
	setp.eq.s32 	%p39, %r6, 1;
	setp.eq.s32 	%p40, %r7, 0;
	setp.eq.s32 	%p41, %r5, 1;
	and.pred  	%p7, %p41, %p39;
	and.pred  	%p42, %p7, %p40;
	mov.f32 	%f22, 0f3F800000;
	@%p42 bra 	$L__BB1_17;
	setp.eq.s32 	%p43, %r7, 1;
	and.pred  	%p44, %p7, %p43;
	mov.f32 	%f22, 0f40400000;
	@%p44 bra 	$L__BB1_17;
	setp.eq.s32 	%p45, %r5, 1;
	setp.eq.s32 	%p46, %r7, 1;
	setp.eq.s32 	%p47, %r6, 0;
	and.pred  	%p8, %p45, %p47;
	and.pred  	%p48, %p8, %p46;
	mov.f32 	%f22, 0f40A00000;
	@%p48 bra 	$L__BB1_17;
	setp.eq.s32 	%p49, %r7, 0;
	selp.f32 	%f20, 0f40E00000, 0f00000000, %p49;
	selp.f32 	%f22, %f20, 0f00000000, %p8;
$L__BB1_17:
	cvta.to.global.u64 	%rd6, %rd1;
	mul.wide.s32 	%rd7, %r1, 8;
	add.s64 	%rd8, %rd6, %rd7;
	st.global.f32 	[%rd8], %f21;
	st.global.f32 	[%rd8+4], %f22;
$L__BB1_18:
	ret;

}
	// .globl	_Z12DemodulationP6SymbolPii
.visible .entry _Z12DemodulationP6SymbolPii(
	.param .u64 .ptr .align 1 _Z12DemodulationP6SymbolPii_param_0,
	.param .u64 .ptr .align 1 _Z12DemodulationP6SymbolPii_param_1,
	.param .u32 _Z12DemodulationP6SymbolPii_param_2
)
{
	.reg .pred 	%p<26>;
	.reg .b32 	%r<57>;
	.reg .b32 	%f<12>;
	.reg .b64 	%rd<9>;

	ld.param.u64 	%rd1, [_Z12DemodulationP6SymbolPii_param_0];
	ld.param.u64 	%rd2, [_Z12DemodulationP6SymbolPii_param_1];
	ld.param.u32 	%r12, [_Z12DemodulationP6SymbolPii_param_2];
	mov.u32 	%r13, %ctaid.x;
	mov.u32 	%r14, %ntid.x;
	mov.u32 	%r15, %tid.x;
	mad.lo.s32 	%r1, %r13, %r14, %r15;
	setp.ge.s32 	%p1, %r1, %r12;
	@%p1 bra 	$L__BB2_34;
	cvta.to.global.u64 	%rd3, %rd1;
	mul.wide.s32 	%rd4, %r1, 8;
	add.s64 	%rd5, %rd3, %rd4;
	ld.global.f32 	%f1, [%rd5];
	ld.global.f32 	%f2, [%rd5+4];
	mov.f32 	%f3, 0f3F000000;
	copysign.f32 	%f4, %f1, %f3;
	add.rz.f32 	%f5, %f1, %f4;
	cvt.rzi.f32.f32 	%f6, %f5;
	cvt.rzi.s32.f32 	%r17, %f6;
	and.b32  	%r18, %r17, 1;
	setp.eq.b32 	%p2, %r18, 1;
	cvt.rn.f32.s32 	%f7, %r17;
	setp.lt.f32 	%p3, %f1, %f7;
	selp.b32 	%r19, -1, 1, %p3;
	selp.b32 	%r20, 0, %r19, %p2;
	add.s32 	%r2, %r20, %r17;
	copysign.f32 	%f8, %f2, %f3;
	add.rz.f32 	%f9, %f2, %f8;
	cvt.rzi.f32.f32 	%f10, %f9;
	cvt.rzi.s32.f32 	%r21, %f10;
	and.b32  	%r22, %r21, 1;
	setp.eq.b32 	%p4, %r22, 1;
	cvt.rn.f32.s32 	%f11, %r21;
	setp.lt.f32 	%p5, %f2, %f11;
	selp.b32 	%r23, -1, 1, %p5;
	selp.b32 	%r24, 0, %r23, %p4;
	add.s32 	%r3, %r24, %r21;
	mov.b32 	%r53, 0;
	setp.gt.s32 	%p6, %r2, -2;
	@%p6 bra 	$L__BB2_6;
	setp.eq.s32 	%p12, %r2, -7;
	mov.u32 	%r51, %r53;
	mov.u32 	%r52, %r53;
	@%p12 bra 	$L__BB2_17;
	setp.eq.s32 	%p13, %r2, -5;
	@%p13 bra 	$L__BB2_13;
	setp.eq.s32 	%p14, %r2, -3;
	@%p14 bra 	$L__BB2_5;
	bra.uni 	$L__BB2_12;
$L__BB2_5:
	mov.b32 	%r52, 1;
	mov.u32 	%r51, %r53;
	mov.u32 	%r53, %r52;
	bra.uni 	$L__BB2_17;
$L__BB2_6:
	setp.gt.s32 	%p7, %r2, 2;
	@%p7 bra 	$L__BB2_10;
	setp.eq.s32 	%p10, %r2, -1;
	@%p10 bra 	$L__BB2_14;
	setp.eq.s32 	%p11, %r2, 1;
	@%p11 bra 	$L__BB2_9;
	bra.uni 	$L__BB2_12;
$L__BB2_9:
	mov.b32 	%r51, 1;
	mov.u32 	%r52, %r51;
	bra.uni 	$L__BB2_17;
$L__BB2_10:
	setp.eq.s32 	%p8, %r2, 3;
	@%p8 bra 	$L__BB2_15;
	setp.eq.s32 	%p9, %r2, 5;
	@%p9 bra 	$L__BB2_16;
$L__BB2_12:
	setp.eq.s32 	%p15, %r2, 7;
	selp.u32 	%r51, 1, 0, %p15;
	mov.u32 	%r52, %r53;
	bra.uni 	$L__BB2_17;
$L__BB2_13:
	mov.b32 	%r35, 1;
	mov.u32 	%r51, %r53;
	mov.u32 	%r52, %r53;
	mov.u32 	%r53, %r35;
	bra.uni 	$L__BB2_17;
$L__BB2_14:
	mov.b32 	%r52, 1;
	mov.u32 	%r51, %r53;
	bra.uni 	$L__BB2_17;
$L__BB2_15:
	mov.b32 	%r51, 1;
	mov.u32 	%r52, %r51;
	mov.u32 	%r53, %r51;
	bra.uni 	$L__BB2_17;
$L__BB2_16:
	mov.b32 	%r51, 1;
	mov.u32 	%r52, %r53;
	mov.u32 	%r53, %r51;
$L__BB2_17:
	mov.b32 	%r56, 0;
	setp.gt.s32 	%p16, %r3, -2;
	@%p16 bra 	$L__BB2_22;
	setp.eq.s32 	%p22, %r3, -7;
	mov.u32 	%r54, %r56;
	mov.u32 	%r55, %r56;
	@%p22 bra 	$L__BB2_33;
	setp.eq.s32 	%p23, %r3, -5;
	@%p23 bra 	$L__BB2_29;
	setp.eq.s32 	%p24, %r3, -3;
	@%p24 bra 	$L__BB2_21;
	bra.uni 	$L__BB2_28;
$L__BB2_21:
	mov.b32 	%r55, 1;
	mov.u32 	%r54, %r56;
	mov.u32 	%r56, %r55;
	bra.uni 	$L__BB2_33;
$L__BB2_22:
	setp.gt.s32 	%p17, %r3, 2;
	@%p17 bra 	$L__BB2_26;
	setp.eq.s32 	%p20, %r3, -1;
	@%p20 bra 	$L__BB2_30;
	setp.eq.s32 	%p21, %r3, 1;
	@%p21 bra 	$L__BB2_25;
	bra.uni 	$L__BB2_28;
$L__BB2_25:
	mov.b32 	%r54, 1;
	mov.u32 	%r55, %r54;
	bra.uni 	$L__BB2_33;
$L__BB2_26:
	setp.eq.s32 	%p18, %r3, 3;
	@%p18 bra 	$L__BB2_31;
	setp.eq.s32 	%p19, %r3, 5;
	@%p19 bra 	$L__BB2_32;
$L__BB2_28:
	setp.eq.s32 	%p25, %r3, 7;
	selp.u32 	%r54, 1, 0, %p25;
	mov.u32 	%r55, %r56;
	bra.uni 	$L__BB2_33;
$L__BB2_29:
	mov.b32 	%r48, 1;
	mov.u32 	%r54, %r56;
	mov.u32 	%r55, %r56;
	mov.u32 	%r56, %r48;
	bra.uni 	$L__BB2_33;
$L__BB2_30:
	mov.b32 	%r55, 1;
	mov.u32 	%r54, %r56;
	bra.uni 	$L__BB2_33;
$L__BB2_31:
	mov.b32 	%r54, 1;
	mov.u32 	%r55, %r54;
	mov.u32 	%r56, %r54;
	bra.uni 	$L__BB2_33;
$L__BB2_32:
	mov.b32 	%r54, 1;
	mov.u32 	%r55, %r56;
	mov.u32 	%r56, %r54;
$L__BB2_33:
	mul.lo.s32 	%r50, %r1, 6;
	cvta.to.global.u64 	%rd6, %rd2;
	mul.wide.s32 	%rd7, %r50, 4;
	add.s64 	%rd8, %rd6, %rd7;
	st.global.u32 	[%rd8], %r51;
	st.global.u32 	[%rd8+4], %r52;
	st.global.u32 	[%rd8+8], %r53;
	st.global.u32 	[%rd8+12], %r54;
	st.global.u32 	[%rd8+16], %r55;
	st.global.u32 	[%rd8+20], %r56;
$L__BB2_34:
	ret;

}
	// .globl	_Z29add_gaussian_noise_to_symbolsP6SymboliffP17curandStateXORWOW
.visible .entry _Z29add_gaussian_noise_to_symbolsP6SymboliffP17curandStateXORWOW(
	.param .u64 .ptr .align 1 _Z29add_gaussian_noise_to_symbolsP6SymboliffP17curandStateXORWOW_param_0,
	.param .u32 _Z29add_gaussian_noise_to_symbolsP6SymboliffP17curandStateXORWOW_param_1,
	.param .f32 _Z29add_gaussian_noise_to_symbolsP6SymboliffP17curandStateXORWOW_param_2,
	.param .f32 _Z29add_gaussian_noise_to_symbolsP6SymboliffP17curandStateXORWOW_param_3,
	.param .u64 .ptr .align 1 _Z29add_gaussian_noise_to_symbolsP6SymboliffP17curandStateXORWOW_param_4
)
{
	.local .align 4 .b8 	__local_depot3[28];
	.reg .b64 	%SP;
	.reg .b64 	%SPL;
	.reg .pred 	%p<22>;
	.reg .b32 	%r<136>;
	.reg .b32 	%f<119>;
	.reg .b64 	%rd<47>;
	.reg .b64 	%fd<5>;

	mov.u64 	%SPL, __local_depot3;
	ld.param.u64 	%rd18, [_Z29add_gaussian_noise_to_symbolsP6SymboliffP17curandStateXORWOW_param_0];
	ld.param.u32 	%r30, [_Z29add_gaussian_noise_to_symbolsP6SymboliffP17curandStateXORWOW_param_1];
	ld.param.f32 	%f15, [_Z29add_gaussian_noise_to_symbolsP6SymboliffP17curandStateXORWOW_param_2];
	ld.param.f32 	%f16, [_Z29add_gaussian_noise_to_symbolsP6SymboliffP17curandStateXORWOW_param_3];
	ld.param.u64 	%rd19, [_Z29add_gaussian_noise_to_symbolsP6SymboliffP17curandStateXORWOW_param_4];
	add.u64 	%rd1, %SPL, 0;
	mov.u32 	%r31, %ctaid.x;
	mov.u32 	%r32, %ntid.x;
	mov.u32 	%r33, %tid.x;
	mad.lo.s32 	%r1, %r31, %r32, %r33;
	setp.ge.s32 	%p1, %r1, %r30;
	@%p1 bra 	$L__BB3_18;
	cvta.to.global.u64 	%rd21, %rd19;
	mul.wide.s32 	%rd22, %r1, 48;
	add.s64 	%rd2, %rd21, %rd22;
	ld.global.v2.u32 	{%r34, %r35}, [%rd2];
	shr.u32 	%r36, %r35, 2;
	xor.b32  	%r37, %r36, %r35;
	ld.global.v2.u32 	{%r38, %r39}, [%rd2+8];
	ld.global.v2.u32 	{%r40, %r41}, [%rd2+16];
	shl.b32 	%r42, %r41, 4;
	shl.b32 	%r43, %r37, 1;
	xor.b32  	%r44, %r43, %r42;
	xor.b32  	%r45, %r44, %r37;
	xor.b32  	%r46, %r45, %r41;
	add.s32 	%r47, %r34, %r46;
	add.s32 	%r48, %r47, 362437;
	cvt.rn.f32.u32 	%f17, %r48;
	fma.rn.f32 	%f18, %f17, 0f2F800000, 0f2F000000;
	shr.u32 	%r49, %r38, 2;
	xor.b32  	%r50, %r49, %r38;
	st.global.v2.u32 	[%rd2+8], {%r40, %r41};
	shl.b32 	%r51, %r46, 4;
	shl.b32 	%r52, %r50, 1;
	xor.b32  	%r53, %r52, %r51;
	xor.b32  	%r54, %r53, %r50;
	xor.b32  	%r55, %r54, %r46;
	st.global.v2.u32 	[%rd2+16], {%r46, %r55};
	add.s32 	%r56, %r34, 724874;
	st.global.v2.u32 	[%rd2], {%r56, %r39};
	add.s32 	%r57, %r55, %r56;
	cvt.rn.f32.u32 	%f19, %r57;
	fma.rn.f32 	%f20, %f19, 0f2F800000, 0f2F000000;
	setp.lt.f32 	%p2, %f18, 0f00800000;
	mul.f32 	%f21, %f18, 0f4B000000;
	selp.f32 	%f22, %f21, %f18, %p2;
	selp.f32 	%f23, 0fC1B80000, 0f00000000, %p2;
	mov.b32 	%r58, %f22;
	add.s32 	%r59, %r58, -1059760811;
	and.b32  	%r60, %r59, -8388608;
	sub.s32 	%r61, %r58, %r60;
	mov.b32 	%f24, %r61;
	cvt.rn.f32.s32 	%f25, %r60;
	fma.rn.f32 	%f26, %f25, 0f34000000, %f23;
	add.f32 	%f27, %f24, 0fBF800000;
	fma.rn.f32 	%f28, %f27, 0fBE055027, 0f3E1039F6;
	fma.rn.f32 	%f29, %f28, %f27, 0fBDF8CDCC;
	fma.rn.f32 	%f30, %f29, %f27, 0f3E0F2955;
	fma.rn.f32 	%f31, %f30, %f27, 0fBE2AD8B9;
	fma.rn.f32 	%f32, %f31, %f27, 0f3E4CED0B;
	fma.rn.f32 	%f33, %f32, %f27, 0fBE7FFF22;
	fma.rn.f32 	%f34, %f33, %f27, 0f3EAAAA78;
	fma.rn.f32 	%f35, %f34, %f27, 0fBF000000;
	mul.f32 	%f36, %f27, %f35;
	fma.rn.f32 	%f37, %f36, %f27, %f27;
	fma.rn.f32 	%f38, %f26, 0f3F317218, %f37;
	setp.gt.u32 	%p3, %r58, 2139095039;
	fma.rn.f32 	%f39, %f22, 0f7F800000, 0f7F800000;
	selp.f32 	%f40, %f39, %f38, %p3;
	setp.eq.f32 	%p4, %f22, 0f00000000;
	mul.f32 	%f41, %f40, 0fC0000000;
	selp.f32 	%f1, 0f7F800000, %f41, %p4;
	mul.f32 	%f2, %f20, 0f40C8F5C3;
	mul.f32 	%f42, %f2, 0f3F22F983;
	cvt.rni.s32.f32 	%r131, %f42;
	cvt.rn.f32.s32 	%f43, %r131;
	fma.rn.f32 	%f44, %f43, 0fBFC90FDA, %f2;
	fma.rn.f32 	%f45, %f43, 0fB3A22168, %f44;
	fma.rn.f32 	%f117, %f43, 0fA7C234C5, %f45;
	abs.f32 	%f4, %f2;
	setp.ltu.f32 	%p5, %f4, 0f47CE4780;
	@%p5 bra 	$L__BB3_9;
	setp.neu.f32 	%p6, %f4, 0f7F800000;
	@%p6 bra 	$L__BB3_4;
	mov.f32 	%f48, 0f00000000;
	mul.rn.f32 	%f117, %f2, %f48;
	mov.b32 	%r131, 0;
	bra.uni 	$L__BB3_9;
$L__BB3_4:
	mov.b32 	%r3, %f2;
	shl.b32 	%r63, %r3, 8;
	or.b32  	%r4, %r63, -2147483648;
	mov.b64 	%rd43, 0;
	mov.b32 	%r128, 0;
	mov.u64 	%rd41, __cudart_i2opi_f;
	mov.u64 	%rd42, %rd1;
$L__BB3_5:
	.pragma "nounroll";
	ld.global.nc.u32 	%r64, [%rd41];
	mad.wide.u32 	%rd25, %r64, %r4, %rd43;
	shr.u64 	%rd43, %rd25, 32;
	st.local.u32 	[%rd42], %rd25;
	add.s32 	%r128, %r128, 1;
	add.s64 	%rd42, %rd42, 4;
	add.s64 	%rd41, %rd41, 4;
	setp.ne.s32 	%p7, %r128, 6;
	@%p7 bra 	$L__BB3_5;
	shr.u32 	%r65, %r3, 23;
	st.local.u32 	[%rd1+24], %rd43;
	and.b32  	%r7, %r65, 31;
	and.b32  	%r66, %r65, 224;
	add.s32 	%r67, %r66, -128;
	shr.u32 	%r68, %r67, 5;
	mul.wide.u32 	%rd26, %r68, 4;
	sub.s64 	%rd9, %rd1, %rd26;
	ld.local.u32 	%r129, [%rd9+24];
	ld.local.u32 	%r130, [%rd9+20];
	setp.eq.s32 	%p8, %r7, 0;
	@%p8 bra 	$L__BB3_8;
	shf.l.wrap.b32 	%r129, %r130, %r129, %r7;
	ld.local.u32 	%r69, [%rd9+16];
	shf.l.wrap.b32 	%r130, %r69, %r130, %r7;
$L__BB3_8:
	shr.u32 	%r70, %r129, 30;
	shf.l.wrap.b32 	%r71, %r130, %r129, 2;
	shl.b32 	%r72, %r130, 2;
	shr.u32 	%r73, %r71, 31;
	add.s32 	%r131, %r73, %r70;
	shr.s32 	%r74, %r71, 31;
	xor.b32  	%r75, %r74, %r71;
	xor.b32  	%r76, %r74, %r72;
	cvt.u64.u32 	%rd27, %r75;
	shl.b64 	%rd28, %rd27, 32;
	cvt.u64.u32 	%rd29, %r76;
	or.b64  	%rd30, %rd28, %rd29;
	cvt.rn.f64.s64 	%fd1, %rd30;
	mul.f64 	%fd2, %fd1, 0d3BF921FB54442D19;
	cvt.rn.f32.f64 	%f46, %fd2;
	neg.f32 	%f47, %f46;
	setp.lt.s32 	%p9, %r71, 0;
	selp.f32 	%f117, %f47, %f46, %p9;
$L__BB3_9:
	add.s32 	%r78, %r131, 1;
	mul.rn.f32 	%f49, %f117, %f117;
	and.b32  	%r79, %r131, 1;
	setp.eq.b32 	%p10, %r79, 1;
	selp.f32 	%f50, %f117, 0f3F800000, %p10;
	fma.rn.f32 	%f51, %f49, %f50, 0f00000000;
	fma.rn.f32 	%f52, %f49, 0f37CBAC00, 0fBAB607ED;
	selp.f32 	%f53, 0fB94D4153, %f52, %p10;
	selp.f32 	%f54, 0f3C0885E4, 0f3D2AAABB, %p10;
	fma.rn.f32 	%f55, %f53, %f49, %f54;
	selp.f32 	%f56, 0fBE2AAAA8, 0fBEFFFFFF, %p10;
	fma.rn.f32 	%f57, %f55, %f49, %f56;
	fma.rn.f32 	%f58, %f57, %f51, %f50;
	and.b32  	%r80, %r78, 2;
	setp.eq.s32 	%p11, %r80, 0;
	mov.f32 	%f59, 0f00000000;
	sub.f32 	%f60, %f59, %f58;
	selp.f32 	%f61, %f58, %f60, %p11;
	sqrt.rn.f32 	%f62, %f1;
	mul.f32 	%f63, %f62, %f61;
	fma.rn.f32 	%f64, %f16, %f63, %f15;
	cvta.to.global.u64 	%rd31, %rd18;
	mul.wide.s32 	%rd32, %r1, 8;
	add.s64 	%rd10, %rd31, %rd32;
	ld.global.f32 	%f65, [%rd10];
	add.f32 	%f66, %f65, %f64;
	st.global.f32 	[%rd10], %f66;
	ld.global.v2.u32 	{%r81, %r82}, [%rd2];
	shr.u32 	%r83, %r82, 2;
	xor.b32  	%r84, %r83, %r82;
	ld.global.v2.u32 	{%r85, %r86}, [%rd2+8];
	ld.global.v2.u32 	{%r87, %r88}, [%rd2+16];
	shl.b32 	%r89, %r88, 4;
	shl.b32 	%r90, %r84, 1;
	xor.b32  	%r91, %r90, %r89;
	xor.b32  	%r92, %r91, %r84;
	xor.b32  	%r93, %r92, %r88;
	add.s32 	%r94, %r81, %r93;
	add.s32 	%r95, %r94, 362437;
	cvt.rn.f32.u32 	%f67, %r95;
	fma.rn.f32 	%f68, %f67, 0f2F800000, 0f2F000000;
	shr.u32 	%r96, %r85, 2;
	xor.b32  	%r97, %r96, %r85;
	st.global.v2.u32 	[%rd2+8], {%r87, %r88};
	shl.b32 	%r98, %r93, 4;
	shl.b32 	%r99, %r97, 1;
	xor.b32  	%r100, %r99, %r98;
	xor.b32  	%r101, %r100, %r97;
	xor.b32  	%r102, %r101, %r93;
	st.global.v2.u32 	[%rd2+16], {%r93, %r102};
	add.s32 	%r103, %r81, 724874;
	st.global.v2.u32 	[%rd2], {%r103, %r86};
	add.s32 	%r104, %r102, %r103;
	cvt.rn.f32.u32 	%f69, %r104;
	fma.rn.f32 	%f70, %f69, 0f2F800000, 0f2F000000;
	setp.lt.f32 	%p12, %f68, 0f00800000;
	mul.f32 	%f71, %f68, 0f4B000000;
	selp.f32 	%f72, %f71, %f68, %p12;
	selp.f32 	%f73, 0fC1B80000, 0f00000000, %p12;
	mov.b32 	%r105, %f72;
	add.s32 	%r106, %r105, -1059760811;
	and.b32  	%r107, %r106, -8388608;
	sub.s32 	%r108, %r105, %r107;
	mov.b32 	%f74, %r108;
	cvt.rn.f32.s32 	%f75, %r107;
	fma.rn.f32 	%f76, %f75, 0f34000000, %f73;
	add.f32 	%f77, %f74, 0fBF800000;
	fma.rn.f32 	%f78, %f77, 0fBE055027, 0f3E1039F6;
	fma.rn.f32 	%f79, %f78, %f77, 0fBDF8CDCC;
	fma.rn.f32 	%f80, %f79, %f77, 0f3E0F2955;
	fma.rn.f32 	%f81, %f80, %f77, 0fBE2AD8B9;
	fma.rn.f32 	%f82, %f81, %f77, 0f3E4CED0B;
	fma.rn.f32 	%f83, %f82, %f77, 0fBE7FFF22;
	fma.rn.f32 	%f84, %f83, %f77, 0f3EAAAA78;
	fma.rn.f32 	%f85, %f84, %f77, 0fBF000000;
	mul.f32 	%f86, %f77, %f85;
	fma.rn.f32 	%f87, %f86, %f77, %f77;
	fma.rn.f32 	%f88, %f76, 0f3F317218, %f87;
	setp.gt.u32 	%p13, %r105, 2139095039;
	fma.rn.f32 	%f89, %f72, 0f7F800000, 0f7F800000;
	selp.f32 	%f90, %f89, %f88, %p13;
	setp.eq.f32 	%p14, %f72, 0f00000000;
	mul.f32 	%f91, %f90, 0fC0000000;
	selp.f32 	%f8, 0f7F800000, %f91, %p14;
	mul.f32 	%f9, %f70, 0f40C8F5C3;
	mul.f32 	%f92, %f9, 0f3F22F983;
	cvt.rni.s32.f32 	%r135, %f92;
	cvt.rn.f32.s32 	%f93, %r135;
	fma.rn.f32 	%f94, %f93, 0fBFC90FDA, %f9;
	fma.rn.f32 	%f95, %f93, 0fB3A22168, %f94;
	fma.rn.f32 	%f118, %f93, 0fA7C234C5, %f95;
	abs.f32 	%f11, %f9;
	setp.ltu.f32 	%p15, %f11, 0f47CE4780;
	@%p15 bra 	$L__BB3_17;
	setp.neu.f32 	%p16, %f11, 0f7F800000;
	@%p16 bra 	$L__BB3_12;
	mov.f32 	%f98, 0f00000000;
	mul.rn.f32 	%f118, %f9, %f98;
	mov.b32 	%r135, 0;
	bra.uni 	$L__BB3_17;
$L__BB3_12:
	mov.b32 	%r17, %f9;
	shl.b32 	%r110, %r17, 8;
	or.b32  	%r18, %r110, -2147483648;
	mov.b64 	%rd46, 0;
	mov.b32 	%r132, 0;
	mov.u64 	%rd44, __cudart_i2opi_f;
	mov.u64 	%rd45, %rd1;
$L__BB3_13:
	.pragma "nounroll";
	ld.global.nc.u32 	%r111, [%rd44];
	mad.wide.u32 	%rd35, %r111, %r18, %rd46;
	shr.u64 	%rd46, %rd35, 32;
	st.local.u32 	[%rd45], %rd35;
	add.s32 	%r132, %r132, 1;
	add.s64 	%rd45, %rd45, 4;
	add.s64 	%rd44, %rd44, 4;
	setp.ne.s32 	%p17, %r132, 6;
	@%p17 bra 	$L__BB3_13;
	shr.u32 	%r112, %r17, 23;
	st.local.u32 	[%rd1+24], %rd46;
	and.b32  	%r21, %r112, 31;
	and.b32  	%r113, %r112, 224;
	add.s32 	%r114, %r113, -128;
	shr.u32 	%r115, %r114, 5;
	mul.wide.u32 	%rd36, %r115, 4;
	sub.s64 	%rd17, %rd1, %rd36;
	ld.local.u32 	%r133, [%rd17+24];
	ld.local.u32 	%r134, [%rd17+20];
	setp.eq.s32 	%p18, %r21, 0;
	@%p18 bra 	$L__BB3_16;
	shf.l.wrap.b32 	%r133, %r134, %r133, %r21;
	ld.local.u32 	%r116, [%rd17+16];
	shf.l.wrap.b32 	%r134, %r116, %r134, %r21;
$L__BB3_16:
	shr.u32 	%r117, %r133, 30;
	shf.l.wrap.b32 	%r118, %r134, %r133, 2;
	shl.b32 	%r119, %r134, 2;
	shr.u32 	%r120, %r118, 31;
	add.s32 	%r135, %r120, %r117;
	shr.s32 	%r121, %r118, 31;
	xor.b32  	%r122, %r121, %r118;
	xor.b32  	%r123, %r121, %r119;
	cvt.u64.u32 	%rd37, %r122;
	shl.b64 	%rd38, %rd37, 32;
	cvt.u64.u32 	%rd39, %r123;
	or.b64  	%rd40, %rd38, %rd39;
	cvt.rn.f64.s64 	%fd3, %rd40;
	mul.f64 	%fd4, %fd3, 0d3BF921FB54442D19;
	cvt.rn.f32.f64 	%f96, %fd4;
	neg.f32 	%f97, %f96;
	setp.lt.s32 	%p19, %r118, 0;
	selp.f32 	%f118, %f97, %f96, %p19;
$L__BB3_17:
	add.s32 	%r125, %r135, 1;
	mul.rn.f32 	%f99, %f118, %f118;
	and.b32  	%r126, %r135, 1;
	setp.eq.b32 	%p20, %r126, 1;
	selp.f32 	%f100, %f118, 0f3F800000, %p20;
	fma.rn.f32 	%f101, %f99, %f100, 0f00000000;
	fma.rn.f32 	%f102, %f99, 0f37CBAC00, 0fBAB607ED;
	selp.f32 	%f103, 0fB94D4153, %f102, %p20;
	selp.f32 	%f104, 0f3C0885E4, 0f3D2AAABB, %p20;
	fma.rn.f32 	%f105, %f103, %f99, %f104;
	selp.f32 	%f106, 0fBE2AAAA8, 0fBEFFFFFF, %p20;
	fma.rn.f32 	%f107, %f105, %f99, %f106;
	fma.rn.f32 	%f108, %f107, %f101, %f100;
	and.b32  	%r127, %r125, 2;
	setp.eq.s32 	%p21, %r127, 0;
	mov.f32 	%f109, 0f00000000;
	sub.f32 	%f110, %f109, %f108;
	selp.f32 	%f111, %f108, %f110, %p21;
	sqrt.rn.f32 	%f112, %f8;
	mul.f32 	%f113, %f112, %f111;
	fma.rn.f32 	%f114, %f16, %f113, %f15;
	ld.global.f32 	%f115, [%rd10+4];
	add.f32 	%f116, %f115, %f114;
	st.global.f32 	[%rd10+4], %f116;
$L__BB3_18:
	ret;

}
	// .globl	_Z17init_random_stateP17curandStateXORWOWmi
.visible .entry _Z17init_random_stateP17curandStateXORWOWmi(
	.param .u64 .ptr .align 1 _Z17init_random_stateP17curandStateXORWOWmi_param_0,
	.param .u64 _Z17init_random_stateP17curandStateXORWOWmi_param_1,
	.param .u32 _Z17init_random_stateP17curandStateXORWOWmi_param_2
)
{
	.reg .pred 	%p<25>;
	.reg .b32 	%r<414>;
	.reg .b64 	%rd<19>;

	ld.param.u64 	%rd8, [_Z17init_random_stateP17curandStateXORWOWmi_param_0];
	ld.param.u64 	%rd9, [_Z17init_random_stateP17curandStateXORWOWmi_param_1];
	ld.param.u32 	%r183, [_Z17init_random_stateP17curandStateXORWOWmi_param_2];
	mov.u32 	%r184, %ctaid.x;
	mov.u32 	%r185, %ntid.x;
	mov.u32 	%r186, %tid.x;
	mad.lo.s32 	%r1, %r184, %r185, %r186;
	setp.ge.s32 	%p1, %r1, %r183;
	@%p1 bra 	$L__BB4_44;
	cvta.to.global.u64 	%rd10, %rd8;
	cvt.s64.s32 	%rd18, %r1;
	mul.wide.s32 	%rd11, %r1, 48;
	add.s64 	%rd2, %rd10, %rd11;
	cvt.u32.u64 	%r187, %rd9;
	xor.b32  	%r188, %r187, -1429050551;
	mul.lo.s32 	%r189, %r188, 1099087573;
	{ .reg .b32 tmp; mov.b64 {tmp, %r190}, %rd9; }
	xor.b32  	%r191, %r190, -136515619;
	mul.lo.s32 	%r192, %r191, -1703105765;
	add.s32 	%r193, %r189, %r192;
	add.s32 	%r194, %r193, 6615241;
	add.s32 	%r195, %r189, 123456789;
	st.global.v2.u32 	[%rd2], {%r194, %r195};
	xor.b32  	%r196, %r189, 362436069;
	add.s32 	%r197, %r192, 521288629;
	st.global.v2.u32 	[%rd2+8], {%r196, %r197};
	xor.b32  	%r198, %r192, 88675123;
	add.s32 	%r199, %r189, 5783321;
	st.global.v2.u32 	[%rd2+16], {%r198, %r199};
	setp.eq.s32 	%p2, %r1, 0;
	@%p2 bra 	$L__BB4_43;
	mov.b32 	%r320, 0;
$L__BB4_3:
	and.b64  	%rd4, %rd18, 3;
	setp.eq.s64 	%p3, %rd4, 0;
	@%p3 bra 	$L__BB4_42;
	mul.wide.u32 	%rd12, %r320, 3200;
	mov.u64 	%rd13, precalc_xorwow_matrix;
	add.s64 	%rd5, %rd13, %rd12;
	cvt.u32.u64 	%r3, %rd4;
	mov.b32 	%r321, 0;
$L__BB4_5:
	mov.b32 	%r334, 0;
	mov.u32 	%r335, %r334;
	mov.u32 	%r336, %r334;
	mov.u32 	%r337, %r334;
	mov.u32 	%r338, %r334;
	mov.u32 	%r327, %r334;
$L__BB4_6:
	mul.wide.u32 	%rd14, %r327, 4;
	add.s64 	%rd15, %rd2, %rd14;
	ld.global.u32 	%r11, [%rd15+4];
	shl.b32 	%r12, %r327, 5;
	mov.b32 	%r333, 0;
$L__BB4_7:
	.pragma "nounroll";
	shr.u32 	%r204, %r11, %r333;
	and.b32  	%r205, %r204, 1;
	setp.eq.b32 	%p4, %r205, 1;
	not.pred 	%p5, %p4;
	add.s32 	%r206, %r12, %r333;
	mul.lo.s32 	%r207, %r206, 5;
	mul.wide.u32 	%rd16, %r207, 4;
	add.s64 	%rd6, %rd5, %rd16;
	@%p5 bra 	$L__BB4_9;
	ld.global.u32 	%r208, [%rd6];
	xor.b32  	%r338, %r338, %r208;
	ld.global.u32 	%r209, [%rd6+4];
	xor.b32  	%r337, %r337, %r209;
	ld.global.u32 	%r210, [%rd6+8];
	xor.b32  	%r336, %r336, %r210;
	ld.global.u32 	%r211, [%rd6+12];
	xor.b32  	%r335, %r335, %r211;
	ld.global.u32 	%r212, [%rd6+16];
	xor.b32  	%r334, %r334, %r212;
$L__BB4_9:
	and.b32  	%r214, %r204, 2;
	setp.eq.s32 	%p6, %r214, 0;
	@%p6 bra 	$L__BB4_11;
	ld.global.u32 	%r215, [%rd6+20];
	xor.b32  	%r338, %r338, %r215;
	ld.global.u32 	%r216, [%rd6+24];
	xor.b32  	%r337, %r337, %r216;
	ld.global.u32 	%r217, [%rd6+28];
	xor.b32  	%r336, %r336, %r217;
	ld.global.u32 	%r218, [%rd6+32];
	xor.b32  	%r335, %r335, %r218;
	ld.global.u32 	%r219, [%rd6+36];
	xor.b32  	%r334, %r334, %r219;
$L__BB4_11:
	and.b32  	%r221, %r204, 4;
	setp.eq.s32 	%p7, %r221, 0;
	@%p7 bra 	$L__BB4_13;
	ld.global.u32 	%r222, [%rd6+40];
	xor.b32  	%r338, %r338, %r222;
	ld.global.u32 	%r223, [%rd6+44];
	xor.b32  	%r337, %r337, %r223;
	ld.global.u32 	%r224, [%rd6+48];
	xor.b32  	%r336, %r336, %r224;
	ld.global.u32 	%r225, [%rd6+52];
	xor.b32  	%r335, %r335, %r225;
	ld.global.u32 	%r226, [%rd6+56];
	xor.b32  	%r334, %r334, %r226;
$L__BB4_13:
	and.b32  	%r228, %r204, 8;
	setp.eq.s32 	%p8, %r228, 0;
	@%p8 bra 	$L__BB4_15;
	ld.global.u32 	%r229, [%rd6+60];
	xor.b32  	%r338, %r338, %r229;
	ld.global.u32 	%r230, [%rd6+64];
	xor.b32  	%r337, %r337, %r230;
	ld.global.u32 	%r231, [%rd6+68];
	xor.b32  	%r336, %r336, %r231;
	ld.global.u32 	%r232, [%rd6+72];
	xor.b32  	%r335, %r335, %r232;
	ld.global.u32 	%r233, [%rd6+76];
	xor.b32  	%r334, %r334, %r233;
$L__BB4_15:
	and.b32  	%r235, %r204, 16;
	setp.eq.s32 	%p9, %r235, 0;
	@%p9 bra 	$L__BB4_17;
	ld.global.u32 	%r236, [%rd6+80];
	xor.b32  	%r338, %r338, %r236;
	ld.global.u32 	%r237, [%rd6+84];
	xor.b32  	%r337, %r337, %r237;
	ld.global.u32 	%r238, [%rd6+88];
	xor.b32  	%r336, %r336, %r238;
	ld.global.u32 	%r239, [%rd6+92];
	xor.b32  	%r335, %r335, %r239;
	ld.global.u32 	%r240, [%rd6+96];
	xor.b32  	%r334, %r334, %r240;
$L__BB4_17:
	and.b32  	%r242, %r204, 32;
	setp.eq.s32 	%p10, %r242, 0;
	@%p10 bra 	$L__BB4_19;
	ld.global.u32 	%r243, [%rd6+100];
	xor.b32  	%r338, %r338, %r243;
	ld.global.u32 	%r244, [%rd6+104];
	xor.b32  	%r337, %r337, %r244;
	ld.global.u32 	%r245, [%rd6+108];
	xor.b32  	%r336, %r336, %r245;
	ld.global.u32 	%r246, [%rd6+112];
	xor.b32  	%r335, %r335, %r246;
	ld.global.u32 	%r247, [%rd6+116];
	xor.b32  	%r334, %r334, %r247;
$L__BB4_19:
	and.b32  	%r249, %r204, 64;
	setp.eq.s32 	%p11, %r249, 0;
	@%p11 bra 	$L__BB4_21;
	ld.global.u32 	%r250, [%rd6+120];
	xor.b32  	%r338, %r338, %r250;
	ld.global.u32 	%r251, [%rd6+124];
	xor.b32  	%r337, %r337, %r251;
	ld.global.u32 	%r252, [%rd6+128];
	xor.b32  	%r336, %r336, %r252;
	ld.global.u32 	%r253, [%rd6+132];
	xor.b32  	%r335, %r335, %r253;
	ld.global.u32 	%r254, [%rd6+136];
	xor.b32  	%r334, %r334, %r254;
$L__BB4_21:
	and.b32  	%r256, %r204, 128;
	setp.eq.s32 	%p12, %r256, 0;
	@%p12 bra 	$L__BB4_23;
	ld.global.u32 	%r257, [%rd6+140];
	xor.b32  	%r338, %r338, %r257;
	ld.global.u32 	%r258, [%rd6+144];
	xor.b32  	%r337, %r337, %r258;
	ld.global.u32 	%r259, [%rd6+148];
	xor.b32  	%r336, %r336, %r259;
	ld.global.u32 	%r260, [%rd6+152];
	xor.b32  	%r335, %r335, %r260;
	ld.global.u32 	%r261, [%rd6+156];
	xor.b32  	%r334, %r334, %r261;
$L__BB4_23:
	and.b32  	%r263, %r204, 256;
	setp.eq.s32 	%p13, %r263, 0;
	@%p13 bra 	$L__BB4_25;
	ld.global.u32 	%r264, [%rd6+160];
	xor.b32  	%r338, %r338, %r264;
	ld.global.u32 	%r265, [%rd6+164];
	xor.b32  	%r337, %r337, %r265;
	ld.global.u32 	%r266, [%rd6+168];
	xor.b32  	%r336, %r336, %r266;
	ld.global.u32 	%r267, [%rd6+172];
	xor.b32  	%r335, %r335, %r267;
	ld.global.u32 	%r268, [%rd6+176];
	xor.b32  	%r334, %r334, %r268;
$L__BB4_25:
	and.b32  	%r270, %r204, 512;
	setp.eq.s32 	%p14, %r270, 0;
	@%p14 bra 	$L__BB4_27;
	ld.global.u32 	%r271, [%rd6+180];
	xor.b32  	%r338, %r338, %r271;
	ld.global.u32 	%r272, [%rd6+184];
	xor.b32  	%r337, %r337, %r272;
	ld.global.u32 	%r273, [%rd6+188];
	xor.b32  	%r336, %r336, %r273;
	ld.global.u32 	%r274, [%rd6+192];
	xor.b32  	%r335, %r335, %r274;
	ld.global.u32 	%r275, [%rd6+196];
	xor.b32  	%r334, %r334, %r275;
$L__BB4_27:
	and.b32  	%r277, %r204, 1024;
	setp.eq.s32 	%p15, %r277, 0;
	@%p15 bra 	$L__BB4_29;
	ld.global.u32 	%r278, [%rd6+200];
	xor.b32  	%r338, %r338, %r278;
	ld.global.u32 	%r279, [%rd6+204];
	xor.b32  	%r337, %r337, %r279;
	ld.global.u32 	%r280, [%rd6+208];
	xor.b32  	%r336, %r336, %r280;
	ld.global.u32 	%r281, [%rd6+212];
	xor.b32  	%r335, %r335, %r281;
	ld.global.u32 	%r282, [%rd6+216];
	xor.b32  	%r334, %r334, %r282;
$L__BB4_29:
	and.b32  	%r284, %r204, 2048;
	setp.eq.s32 	%p16, %r284, 0;
	@%p16 bra 	$L__BB4_31;
	ld.global.u32 	%r285, [%rd6+220];
	xor.b32  	%r338, %r338, %r285;
	ld.global.u32 	%r286, [%rd6+224];
	xor.b32  	%r337, %r337, %r286;
	ld.global.u32 	%r287, [%rd6+228];
	xor.b32  	%r336, %r336, %r287;
	ld.global.u32 	%r288, [%rd6+232];
	xor.b32  	%r335, %r335, %r288;
	ld.global.u32 	%r289, [%rd6+236];
	xor.b32  	%r334, %r334, %r289;
$L__BB4_31:
	and.b32  	%r291, %r204, 4096;
	setp.eq.s32 	%p17, %r291, 0;
	@%p17 bra 	$L__BB4_33;
	ld.global.u32 	%r292, [%rd6+240];
	xor.b32  	%r338, %r338, %r292;
	ld.global.u32 	%r293, [%rd6+244];
	xor.b32  	%r337, %r337, %r293;
	ld.global.u32 	%r294, [%rd6+248];
	xor.b32  	%r336, %r336, %r294;
	ld.global.u32 	%r295, [%rd6+252];
	xor.b32  	%r335, %r335, %r295;
	ld.global.u32 	%r296, [%rd6+256];
	xor.b32  	%r334, %r334, %r296;
$L__BB4_33:
	and.b32  	%r298, %r204, 8192;
	setp.eq.s32 	%p18, %r298, 0;
	@%p18 bra 	$L__BB4_35;
	ld.global.u32 	%r299, [%rd6+260];
	xor.b32  	%r338, %r338, %r299;
	ld.global.u32 	%r300, [%rd6+264];
	xor.b32  	%r337, %r337, %r300;
	ld.global.u32 	%r301, [%rd6+268];
	xor.b32  	%r336, %r336, %r301;
	ld.global.u32 	%r302, [%rd6+272];
	xor.b32  	%r335, %r335, %r302;
	ld.global.u32 	%r303, [%rd6+276];
	xor.b32  	%r334, %r334, %r303;
$L__BB4_35:
	and.b32  	%r305, %r204, 16384;
	setp.eq.s32 	%p19, %r305, 0;
	@%p19 bra 	$L__BB4_37;
	ld.global.u32 	%r306, [%rd6+280];
	xor.b32  	%r338, %r338, %r306;
	ld.global.u32 	%r307, [%rd6+284];
	xor.b32  	%r337, %r337, %r307;
	ld.global.u32 	%r308, [%rd6+288];
	xor.b32  	%r336, %r336, %r308;
	ld.global.u32 	%r309, [%rd6+292];
	xor.b32  	%r335, %r335, %r309;
	ld.global.u32 	%r310, [%rd6+296];
	xor.b32  	%r334, %r334, %r310;
$L__BB4_37:
	and.b32  	%r312, %r204, 32768;
	setp.eq.s32 	%p20, %r312, 0;
	@%p20 bra 	$L__BB4_39;
	ld.global.u32 	%r313, [%rd6+300];
	xor.b32  	%r338, %r338, %r313;
	ld.global.u32 	%r314, [%rd6+304];
	xor.b32  	%r337, %r337, %r314;
	ld.global.u32 	%r315, [%rd6+308];
	xor.b32  	%r336, %r336, %r315;
	ld.global.u32 	%r316, [%rd6+312];
	xor.b32  	%r335, %r335, %r316;
	ld.global.u32 	%r317, [%rd6+316];
	xor.b32  	%r334, %r334, %r317;
$L__BB4_39:
	add.s32 	%r333, %r333, 16;
	setp.ne.s32 	%p21, %r333, 32;
	@%p21 bra 	$L__BB4_7;
	mad.lo.s32 	%r318, %r327, -31, %r12;
	add.s32 	%r327, %r318, 1;
	setp.ne.s32 	%p22, %r327, 5;
	@%p22 bra 	$L__BB4_6;
	st.global.u32 	[%rd2+4], %r338;
	st.global.u32 	[%rd2+8], %r337;
	st.global.u32 	[%rd2+12], %r336;
	st.global.u32 	[%rd2+16], %r335;
	st.global.u32 	[%rd2+20], %r334;
	add.s32 	%r321, %r321, 1;
	setp.lt.u32 	%p23, %r321, %r3;
	@%p23 bra 	$L__BB4_5;
$L__BB4_42:
	shr.u64 	%rd7, %rd18, 2;
	add.s32 	%r320, %r320, 1;
	setp.gt.u64 	%p24, %rd18, 3;
	mov.u64 	%rd18, %rd7;
	@%p24 bra 	$L__BB4_3;
$L__BB4_43:
	mov.b32 	%r319, 0;
	st.global.v2.u32 	[%rd2+24], {%r319, %r319};
	st.global.u32 	[%rd2+32], %r319;
	mov.b64 	%rd17, 0;
	st.global.u64 	[%rd2+40], %rd17;
$L__BB4_44:
	ret;

}


// ===== COMPILED SASS (sm_100) =====

	.target	sm_100

	.elftype	@"ET_EXEC"


//--------------------- .note.nv.tkinfo           --------------------------
	.section	.note.nv.tkinfo,"",@"SHT_NOTE"
	.sectionflags	@"SHF_NOTE_NV_TKINFO"
	.tkinfo
        /*0018*/ 	.word	0x00000002
        /*0030*/ 	.string	""
        /*0030*/ 	.string	"ptxas"
        /*0030*/ 	.string	"Cuda compilation tools, release 13.0, V13.0.88"
        /*0030*/ 	.string	"Build cuda_13.0.r13.0/compiler.36424714_0"
        /*0030*/ 	.string	"-arch sm_100 -m 64 "



//--------------------- .note.nv.cuinfo           --------------------------
	.section	.note.nv.cuinfo,"",@"SHT_NOTE"
	.sectionflags	@"SHF_NOTE_NV_CUINFO"
        /*0018*/ 	.short	0x0002
        /*001a*/ 	.short	0x0064
        /*001c*/ 	.short	0x0082
	.zero		2


//--------------------- .nv.info                  --------------------------
	.section	.nv.info,"",@"SHT_CUDA_INFO"
	.align	4


	//----- nvinfo : EIATTR_REGCOUNT
	.align		4
        /*0000*/ 	.byte	0x04, 0x2f
        /*0002*/ 	.short	(.L_11 - .L_10)
	.align		4
.L_10:
        /*0004*/ 	.word	index@(_Z12HammingCodesPiS_S_S_)
        /*0008*/ 	.word	0x00000012


	//----- nvinfo : EIATTR_FRAME_SIZE
	.align		4
.L_11:
        /*000c*/ 	.byte	0x04, 0x11
        /*000e*/ 	.short	(.L_13 - .L_12)
	.align		4
.L_12:
        /*0010*/ 	.word	index@(_Z12HammingCodesPiS_S_S_)
        /*0014*/ 	.word	0x00000000


	//----- nvinfo : EIATTR_REGCOUNT
	.align		4
.L_13:
        /*0018*/ 	.byte	0x04, 0x2f
        /*001a*/ 	.short	(.L_15 - .L_14)
	.align		4
.L_14:
        /*001c*/ 	.word	index@(_Z10ModulationP6SymbolPii)
        /*0020*/ 	.word	0x0000000e


	//----- nvinfo : EIATTR_FRAME_SIZE
	.align		4
.L_15:
        /*0024*/ 	.byte	0x04, 0x11
        /*0026*/ 	.short	(.L_17 - .L_16)
	.align		4
.L_16:
        /*0028*/ 	.word	index@(_Z10ModulationP6SymbolPii)
        /*002c*/ 	.word	0x00000000


	//----- nvinfo : EIATTR_REGCOUNT
	.align		4
.L_17:
        /*0030*/ 	.byte	0x04, 0x2f
        /*0032*/ 	.short	(.L_19 - .L_18)
	.align		4
.L_18:
        /*0034*/ 	.word	index@(_Z12DemodulationP6SymbolPii)
        /*0038*/ 	.word	0x00000010


	//----- nvinfo : EIATTR_FRAME_SIZE
	.align		4
.L_19:
        /*003c*/ 	.byte	0x04, 0x11
        /*003e*/ 	.short	(.L_21 - .L_20)
	.align		4
.L_20:
        /*0040*/ 	.word	index@(_Z12DemodulationP6SymbolPii)
        /*0044*/ 	.word	0x00000000


	//----- nvinfo : EIATTR_REGCOUNT
	.align		4
.L_21:
        /*0048*/ 	.byte	0x04, 0x2f
        /*004a*/ 	.short	(.L_23 - .L_22)
	.align		4
.L_22:
        /*004c*/ 	.word	index@(_Z29add_gaussian_noise_to_symbolsP6SymboliffP17curandStateXORWOW)
        /*0050*/ 	.word	0x0000001b


	//----- nvinfo : EIATTR_FRAME_SIZE
	.align		4
.L_23:
        /*0054*/ 	.byte	0x04, 0x11
        /*0056*/ 	.short	(.L_25 - .L_24)
	.align		4
.L_24:
        /*0058*/ 	.word	index@($__internal_0_$__cuda_sm20_sqrt_rn_f32_slowpath)
        /*005c*/ 	.word	0x00000000


	//----- nvinfo : EIATTR_FRAME_SIZE
	.align		4
.L_25:
        /*0060*/ 	.byte	0x04, 0x11
        /*0062*/ 	.short	(.L_27 - .L_26)
	.align		4
.L_26:
        /*0064*/ 	.word	index@(_Z29add_gaussian_noise_to_symbolsP6SymboliffP17curandStateXORWOW)
        /*0068*/ 	.word	0x00000000


	//----- nvinfo : EIATTR_REGCOUNT
	.align		4
.L_27:
        /*006c*/ 	.byte	0x04, 0x2f
        /*006e*/ 	.short	(.L_29 - .L_28)
	.align		4
.L_28:
        /*0070*/ 	.word	index@(_Z17init_random_stateP17curandStateXORWOWmi)
        /*0074*/ 	.word	0x0000001f


	//----- nvinfo : EIATTR_FRAME_SIZE
	.align		4
.L_29:
        /*0078*/ 	.byte	0x04, 0x11
        /*007a*/ 	.short	(.L_31 - .L_30)
	.align		4
.L_30:
        /*007c*/ 	.word	index@(_Z17init_random_stateP17curandStateXORWOWmi)
        /*0080*/ 	.word	0x00000000


	//----- nvinfo : EIATTR_MIN_STACK_SIZE
	.align		4
.L_31:
        /*0084*/ 	.byte	0x04, 0x12
        /*0086*/ 	.short	(.L_33 - .L_32)
	.align		4
.L_32:
        /*0088*/ 	.word	index@(_Z17init_random_stateP17curandStateXORWOWmi)
        /*008c*/ 	.word	0x00000000


	//----- nvinfo : EIATTR_MIN_STACK_SIZE
	.align		4
.L_33:
        /*0090*/ 	.byte	0x04, 0x12
        /*0092*/ 	.short	(.L_35 - .L_34)
	.align		4
.L_34:
        /*0094*/ 	.word	index@(_Z29add_gaussian_noise_to_symbolsP6SymboliffP17curandStateXORWOW)
        /*0098*/ 	.word	0x00000000


	//----- nvinfo : EIATTR_MIN_STACK_SIZE
	.align		4
.L_35:
        /*009c*/ 	.byte	0x04, 0x12
        /*009e*/ 	.short	(.L_37 - .L_36)
	.align		4
.L_36:
        /*00a0*/ 	.word	index@(_Z12DemodulationP6SymbolPii)
        /*00a4*/ 	.word	0x00000000


	//----- nvinfo : EIATTR_MIN_STACK_SIZE
	.align		4
.L_37:
        /*00a8*/ 	.byte	0x04, 0x12
        /*00aa*/ 	.short	(.L_39 - .L_38)
	.align		4
.L_38:
        /*00ac*/ 	.word	index@(_Z10ModulationP6SymbolPii)
        /*00b0*/ 	.word	0x00000000


	//----- nvinfo : EIATTR_MIN_STACK_SIZE
	.align		4
.L_39:
        /*00b4*/ 	.byte	0x04, 0x12
        /*00b6*/ 	.short	(.L_41 - .L_40)
	.align		4
.L_40:
        /*00b8*/ 	.word	index@(_Z12HammingCodesPiS_S_S_)
        /*00bc*/ 	.word	0x00000000
.L_41:


//--------------------- .nv.compat                --------------------------
	.section	.nv.compat,"",@"SHT_CUDA_COMPAT_INFO"
	.align	4
        /*0000*/ 	.byte	0x02, 0x09, 0x00, 0x00, 0x02, 0x02, 0x01, 0x00, 0x02, 0x05, 0x05, 0x00, 0x03, 0x07, 0x01, 0x01
        /*0010*/ 	.byte	0x02, 0x03, 0x00, 0x00, 0x02, 0x06, 0x01, 0x00, 0x04, 0x0b, 0x08, 0x00, 0x01, 0x00, 0x00, 0x00
        /*0020*/ 	.byte	0x00, 0x00, 0x00, 0x00


//--------------------- .nv.info._Z17init_random_stateP17curandStateXORWOWmi --------------------------
	.section	.nv.info._Z17init_random_stateP17curandStateXORWOWmi,"",@"SHT_CUDA_INFO"
	.sectionflags	@""
	.align	4


	//----- nvinfo : EIATTR_CUDA_API_VERSION
	.align		4
        /*0000*/ 	.byte	0x04, 0x37
        /*0002*/ 	.short	(.L_43 - .L_42)
.L_42:
        /*0004*/ 	.word	0x00000082


	//----- nvinfo : EIATTR_KPARAM_INFO
	.align		4
.L_43:
        /*0008*/ 	.byte	0x04, 0x17
        /*000a*/ 	.short	(.L_45 - .L_44)
.L_44:
        /*000c*/ 	.word	0x00000000
        /*0010*/ 	.short	0x0002
        /*0012*/ 	.short	0x0010
        /*0014*/ 	.byte	0x00, 0xf0, 0x11, 0x00


	//----- nvinfo : EIATTR_KPARAM_INFO
	.align		4
.L_45:
        /*0018*/ 	.byte	0x04, 0x17
        /*001a*/ 	.short	(.L_47 - .L_46)
.L_46:
        /*001c*/ 	.word	0x00000000
        /*0020*/ 	.short	0x0001
        /*0022*/ 	.short	0x0008
        /*0024*/ 	.byte	0x00, 0xf0, 0x21, 0x00


	//----- nvinfo : EIATTR_KPARAM_INFO
	.align		4
.L_47:
        /*0028*/ 	.byte	0x04, 0x17
        /*002a*/ 	.short	(.L_49 - .L_48)
.L_48:
        /*002c*/ 	.word	0x00000000
        /*0030*/ 	.short	0x0000
        /*0032*/ 	.short	0x0000
        /*0034*/ 	.byte	0x00, 0xf5, 0x21, 0x00


	//----- nvinfo : EIATTR_SPARSE_MMA_MASK
	.align		4
.L_49:
        /*0038*/ 	.byte	0x03, 0x50
        /*003a*/ 	.short	0x0000


	//----- nvinfo : EIATTR_MAXREG_COUNT
	.align		4
        /*003c*/ 	.byte	0x03, 0x1b
        /*003e*/ 	.short	0x00ff


	//----- nvinfo : EIATTR_MERCURY_ISA_VERSION
	.align		4
        /*0040*/ 	.byte	0x03, 0x5f
        /*0042*/ 	.short	0x0101


	//----- nvinfo : EIATTR_VRC_CTA_INIT_COUNT
	.align		4
        /*0044*/ 	.byte	0x02, 0x4a
	.zero		1
	.zero		1


	//----- nvinfo : EIATTR_EXIT_INSTR_OFFSETS
	.align		4
        /*0048*/ 	.byte	0x04, 0x1c
        /*004a*/ 	.short	(.L_51 - .L_50)


	//   ....[0]....
.L_50:
        /*004c*/ 	.word	0x00000070


	//   ....[1]....
        /*0050*/ 	.word	0x00000f00


	//----- nvinfo : EIATTR_CRS_STACK_SIZE
	.align		4
.L_51:
        /*0054*/ 	.byte	0x04, 0x1e
        /*0056*/ 	.short	(.L_53 - .L_52)
.L_52:
        /*0058*/ 	.word	0x00000000


	//----- nvinfo : EIATTR_CBANK_PARAM_SIZE
	.align		4
.L_53:
        /*005c*/ 	.byte	0x03, 0x19
        /*005e*/ 	.short	0x0014


	//----- nvinfo : EIATTR_PARAM_CBANK
	.align		4
        /*0060*/ 	.byte	0x04, 0x0a
        /*0062*/ 	.short	(.L_55 - .L_54)
	.align		4
.L_54:
        /*0064*/ 	.word	index@(.nv.constant0._Z17init_random_stateP17curandStateXORWOWmi)
        /*0068*/ 	.short	0x0380
        /*006a*/ 	.short	0x0014


	//----- nvinfo : EIATTR_SW_WAR
	.align		4
.L_55:
        /*006c*/ 	.byte	0x04, 0x36
        /*006e*/ 	.short	(.L_57 - .L_56)
.L_56:
        /*0070*/ 	.word	0x00000008
.L_57:


//--------------------- .nv.info._Z29add_gaussian_noise_to_symbolsP6SymboliffP17curandStateXORWOW --------------------------
	.section	.nv.info._Z29add_gaussian_noise_to_symbolsP6SymboliffP17curandStateXORWOW,"",@"SHT_CUDA_INFO"
	.sectionflags	@""
	.align	4


	//----- nvinfo : EIATTR_CUDA_API_VERSION
	.align		4
        /*0000*/ 	.byte	0x04, 0x37
        /*0002*/ 	.short	(.L_59 - .L_58)
.L_58:
        /*0004*/ 	.word	0x00000082


	//----- nvinfo : EIATTR_KPARAM_INFO
	.align		4
.L_59:
        /*0008*/ 	.byte	0x04, 0x17
        /*000a*/ 	.short	(.L_61 - .L_60)
.L_60:
        /*000c*/ 	.word	0x00000000
        /*0010*/ 	.short	0x0004
        /*0012*/ 	.short	0x0018
        /*0014*/ 	.byte	0x00, 0xf5, 0x21, 0x00


	//----- nvinfo : EIATTR_KPARAM_INFO
	.align		4
.L_61:
        /*0018*/ 	.byte	0x04, 0x17
        /*001a*/ 	.short	(.L_63 - .L_62)
.L_62:
        /*001c*/ 	.word	0x00000000
        /*0020*/ 	.short	0x0003
        /*0022*/ 	.short	0x0010
        /*0024*/ 	.byte	0x00, 0xf0, 0x11, 0x00


	//----- nvinfo : EIATTR_KPARAM_INFO
	.align		4
.L_63:
        /*0028*/ 	.byte	0x04, 0x17
        /*002a*/ 	.short	(.L_65 - .L_64)
.L_64:
        /*002c*/ 	.word	0x00000000
        /*0030*/ 	.short	0x0002
        /*0032*/ 	.short	0x000c
        /*0034*/ 	.byte	0x00, 0xf0, 0x11, 0x00


	//----- nvinfo : EIATTR_KPARAM_INFO
	.align		4
.L_65:
        /*0038*/ 	.byte	0x04, 0x17
        /*003a*/ 	.short	(.L_67 - .L_66)
.L_66:
        /*003c*/ 	.word	0x00000000
        /*0040*/ 	.short	0x0001
        /*0042*/ 	.short	0x0008
        /*0044*/ 	.byte	0x00, 0xf0, 0x11, 0x00


	//----- nvinfo : EIATTR_KPARAM_INFO
	.align		4
.L_67:
        /*0048*/ 	.byte	0x04, 0x17
        /*004a*/ 	.short	(.L_69 - .L_68)
.L_68:
        /*004c*/ 	.word	0x00000000
        /*0050*/ 	.short	0x0000
        /*0052*/ 	.short	0x0000
        /*0054*/ 	.byte	0x00, 0xf5, 0x21, 0x00


	//----- nvinfo : EIATTR_SPARSE_MMA_MASK
	.align		4
.L_69:
        /*0058*/ 	.byte	0x03, 0x50
        /*005a*/ 	.short	0x0000


	//----- nvinfo : EIATTR_MAXREG_COUNT
	.align		4
        /*005c*/ 	.byte	0x03, 0x1b
        /*005e*/ 	.short	0x00ff


	//----- nvinfo : EIATTR_MERCURY_ISA_VERSION
	.align		4
        /*0060*/ 	.byte	0x03, 0x5f
        /*0062*/ 	.short	0x0101


	//----- nvinfo : EIATTR_VRC_CTA_INIT_COUNT
	.align		4
        /*0064*/ 	.byte	0x02, 0x4a
	.zero		1
	.zero		1


	//----- nvinfo : EIATTR_EXIT_INSTR_OFFSETS
	.align		4
        /*0068*/ 	.byte	0x04, 0x1c
        /*006a*/ 	.short	(.L_71 - .L_70)


	//   ....[0]....
.L_70:
        /*006c*/ 	.word	0x00000070


	//   ....[1]....
        /*0070*/ 	.word	0x00001900


	//----- nvinfo : EIATTR_CRS_STACK_SIZE
	.align		4
.L_71:
        /*0074*/ 	.byte	0x04, 0x1e
        /*0076*/ 	.short	(.L_73 - .L_72)
.L_72:
        /*0078*/ 	.word	0x00000000


	//----- nvinfo : EIATTR_CBANK_PARAM_SIZE
	.align		4
.L_73:
        /*007c*/ 	.byte	0x03, 0x19
        /*007e*/ 	.short	0x0020


	//----- nvinfo : EIATTR_PARAM_CBANK
	.align		4
        /*0080*/ 	.byte	0x04, 0x0a
        /*0082*/ 	.short	(.L_75 - .L_74)
	.align		4
.L_74:
        /*0084*/ 	.word	index@(.nv.constant0._Z29add_gaussian_noise_to_symbolsP6SymboliffP17curandStateXORWOW)
        /*0088*/ 	.short	0x0380
        /*008a*/ 	.short	0x0020


	//----- nvinfo : EIATTR_SW_WAR
	.align		4
.L_75:
        /*008c*/ 	.byte	0x04, 0x36
        /*008e*/ 	.short	(.L_77 - .L_76)
.L_76:
        /*0090*/ 	.word	0x00000008
.L_77:


//--------------------- .nv.info._Z12DemodulationP6SymbolPii --------------------------
	.section	.nv.info._Z12DemodulationP6SymbolPii,"",@"SHT_CUDA_INFO"
	.sectionflags	@""
	.align	4


	//----- nvinfo : EIATTR_CUDA_API_VERSION
	.align		4
        /*0000*/ 	.byte	0x04, 0x37
        /*0002*/ 	.short	(.L_79 - .L_78)
.L_78:
        /*0004*/ 	.word	0x00000082


	//----- nvinfo : EIATTR_KPARAM_INFO
	.align		4
.L_79:
        /*0008*/ 	.byte	0x04, 0x17
        /*000a*/ 	.short	(.L_81 - .L_80)
.L_80:
        /*000c*/ 	.word	0x00000000
        /*0010*/ 	.short	0x0002
        /*0012*/ 	.short	0x0010
        /*0014*/ 	.byte	0x00, 0xf0, 0x11, 0x00


	//----- nvinfo : EIATTR_KPARAM_INFO
	.align		4
.L_81:
        /*0018*/ 	.byte	0x04, 0x17
        /*001a*/ 	.short	(.L_83 - .L_82)
.L_82:
        /*001c*/ 	.word	0x00000000
        /*0020*/ 	.short	0x0001
        /*0022*/ 	.short	0x0008
        /*0024*/ 	.byte	0x00, 0xf5, 0x21, 0x00


	//----- nvinfo : EIATTR_KPARAM_INFO
	.align		4
.L_83:
        /*0028*/ 	.byte	0x04, 0x17
        /*002a*/ 	.short	(.L_85 - .L_84)
.L_84:
        /*002c*/ 	.word	0x00000000
        /*0030*/ 	.short	0x0000
        /*0032*/ 	.short	0x0000
        /*0034*/ 	.byte	0x00, 0xf5, 0x21, 0x00


	//----- nvinfo : EIATTR_SPARSE_MMA_MASK
	.align		4
.L_85:
        /*0038*/ 	.byte	0x03, 0x50
        /*003a*/ 	.short	0x0000


	//----- nvinfo : EIATTR_MAXREG_COUNT
	.align		4
        /*003c*/ 	.byte	0x03, 0x1b
        /*003e*/ 	.short	0x00ff


	//----- nvinfo : EIATTR_MERCURY_ISA_VERSION
	.align		4
        /*0040*/ 	.byte	0x03, 0x5f
        /*0042*/ 	.short	0x0101


	//----- nvinfo : EIATTR_VRC_CTA_INIT_COUNT
	.align		4
        /*0044*/ 	.byte	0x02, 0x4a
	.zero		1
	.zero		1


	//----- nvinfo : EIATTR_EXIT_INSTR_OFFSETS
	.align		4
        /*0048*/ 	.byte	0x04, 0x1c
        /*004a*/ 	.short	(.L_87 - .L_86)


	//   ....[0]....
.L_86:
        /*004c*/ 	.word	0x00000070


	//   ....[1]....
        /*0050*/ 	.word	0x00000940


	//----- nvinfo : EIATTR_INDIRECT_BRANCH_TARGETS
	.align		4
.L_87:
        /*0054*/ 	.byte	0x04, 0x34
        /*0056*/ 	.short	(.L_89 - .L_88)


	//   ....[0]....
.L_88:
        /*0058*/ 	.word	.L_x_44@srel
        /*005c*/ 	.short	0x0
        /*005e*/ 	.short	0x0
        /*0060*/ 	.word	0x4
        /*0064*/ 	.word	.L_x_45@srel
        /*0068*/ 	.word	.L_x_46@srel
        /*006c*/ 	.word	.L_x_47@srel
        /*0070*/ 	.word	.L_x_46@srel


	//   ....[1]....
        /* <DEDUP_REMOVED lines=8> */


	//   ....[2]....
        /* <DEDUP_REMOVED lines=8> */


	//   ....[3]....
        /* <DEDUP_REMOVED lines=8> */


	//   ....[4]....
        /* <DEDUP_REMOVED lines=8> */


	//   ....[5]....
        /* <DEDUP_REMOVED lines=8> */


	//----- nvinfo : EIATTR_CRS_STACK_SIZE
	.align		4
.L_89:
        /*0100*/ 	.byte	0x04, 0x1e
        /*0102*/ 	.short	(.L_91 - .L_90)
.L_90:
        /*0104*/ 	.word	0x00000000


	//----- nvinfo : EIATTR_CBANK_PARAM_SIZE
	.align		4
.L_91:
        /*0108*/ 	.byte	0x03, 0x19
        /*010a*/ 	.short	0x0014


	//----- nvinfo : EIATTR_PARAM_CBANK
	.align		4
        /*010c*/ 	.byte	0x04, 0x0a
        /*010e*/ 	.short	(.L_93 - .L_92)
	.align		4
.L_92:
        /*0110*/ 	.word	index@(.nv.constant0._Z12DemodulationP6SymbolPii)
        /*0114*/ 	.short	0x0380
        /*0116*/ 	.short	0x0014


	//----- nvinfo : EIATTR_SW_WAR
	.align		4
.L_93:
        /*0118*/ 	.byte	0x04, 0x36
        /*011a*/ 	.short	(.L_95 - .L_94)
.L_94:
        /*011c*/ 	.word	0x00000008
.L_95:


//--------------------- .nv.info._Z10ModulationP6SymbolPii --------------------------
	.section	.nv.info._Z10ModulationP6SymbolPii,"",@"SHT_CUDA_INFO"
	.sectionflags	@""
	.align	4


	//----- nvinfo : EIATTR_CUDA_API_VERSION
	.align		4
        /*0000*/ 	.byte	0x04, 0x37
        /*0002*/ 	.short	(.L_97 - .L_96)
.L_96:
        /*0004*/ 	.word	0x00000082


	//----- nvinfo : EIATTR_KPARAM_INFO
	.align		4
.L_97:
        /*0008*/ 	.byte	0x04, 0x17
        /*000a*/ 	.short	(.L_99 - .L_98)
.L_98:
        /*000c*/ 	.word	0x00000000
        /*0010*/ 	.short	0x0002
        /*0012*/ 	.short	0x0010
        /*0014*/ 	.byte	0x00, 0xf0, 0x11, 0x00


	//----- nvinfo : EIATTR_KPARAM_INFO
	.align		4
.L_99:
        /*0018*/ 	.byte	0x04, 0x17
        /*001a*/ 	.short	(.L_101 - .L_100)
.L_100:
        /*001c*/ 	.word	0x00000000
        /*0020*/ 	.short	0x0001
        /*0022*/ 	.short	0x0008
        /*0024*/ 	.byte	0x00, 0xf5, 0x21, 0x00


	//----- nvinfo : EIATTR_KPARAM_INFO
	.align		4
.L_101:
        /*0028*/ 	.byte	0x04, 0x17
        /*002a*/ 	.short	(.L_103 - .L_102)
.L_102:
        /*002c*/ 	.word	0x00000000
        /*0030*/ 	.short	0x0000
        /*0032*/ 	.short	0x0000
        /*0034*/ 	.byte	0x00, 0xf5, 0x21, 0x00


	//----- nvinfo : EIATTR_SPARSE_MMA_MASK
	.align		4
.L_103:
        /*0038*/ 	.byte	0x03, 0x50
        /*003a*/ 	.short	0x0000


	//----- nvinfo : EIATTR_MAXREG_COUNT
	.align		4
        /*003c*/ 	.byte	0x03, 0x1b
        /*003e*/ 	.short	0x00ff


	//----- nvinfo : EIATTR_MERCURY_ISA_VERSION
	.align		4
        /*0040*/ 	.byte	0x03, 0x5f
        /*0042*/ 	.short	0x0101


	//----- nvinfo : EIATTR_VRC_CTA_INIT_COUNT
	.align		4
        /*0044*/ 	.byte	0x02, 0x4a
	.zero		1
	.zero		1


	//----- nvinfo : EIATTR_EXIT_INSTR_OFFSETS
	.align		4
        /*0048*/ 	.byte	0x04, 0x1c
        /*004a*/ 	.short	(.L_105 - .L_104)


	//   ....[0]....
.L_104:
        /*004c*/ 	.word	0x00000070


	//   ....[1]....
        /*0050*/ 	.word	0x00000540


	//----- nvinfo : EIATTR_CRS_STACK_SIZE
	.align		4
.L_105:
        /*0054*/ 	.byte	0x04, 0x1e
        /*0056*/ 	.short	(.L_107 - .L_106)
.L_106:
        /*0058*/ 	.word	0x00000000


	//----- nvinfo : EIATTR_CBANK_PARAM_SIZE
	.align		4
.L_107:
        /*005c*/ 	.byte	0x03, 0x19
        /*005e*/ 	.short	0x0014


	//----- nvinfo : EIATTR_PARAM_CBANK
	.align		4
        /*0060*/ 	.byte	0x04, 0x0a
        /*0062*/ 	.short	(.L_109 - .L_108)
	.align		4
.L_108:
        /*0064*/ 	.word	index@(.nv.constant0._Z10ModulationP6SymbolPii)
        /*0068*/ 	.short	0x0380
        /*006a*/ 	.short	0x0014


	//----- nvinfo : EIATTR_SW_WAR
	.align		4
.L_109:
        /*006c*/ 	.byte	0x04, 0x36
        /*006e*/ 	.short	(.L_111 - .L_110)
.L_110:
        /*0070*/ 	.word	0x00000008
.L_111:


//--------------------- .nv.info._Z12HammingCodesPiS_S_S_ --------------------------
	.section	.nv.info._Z12HammingCodesPiS_S_S_,"",@"SHT_CUDA_INFO"
	.sectionflags	@""
	.align	4


	//----- nvinfo : EIATTR_CUDA_API_VERSION
	.align		4
        /*0000*/ 	.byte	0x04, 0x37
        /*0002*/ 	.short	(.L_113 - .L_112)
.L_112:
        /*0004*/ 	.word	0x00000082


	//----- nvinfo : EIATTR_KPARAM_INFO
	.align		4
.L_113:
        /*0008*/ 	.byte	0x04, 0x17
        /*000a*/ 	.short	(.L_115 - .L_114)
.L_114:
        /*000c*/ 	.word	0x00000000
        /*0010*/ 	.short	0x0003
        /*0012*/ 	.short	0x0018
        /*0014*/ 	.byte	0x00, 0xf5, 0x21, 0x00


	//----- nvinfo : EIATTR_KPARAM_INFO
	.align		4
.L_115:
        /*0018*/ 	.byte	0x04, 0x17
        /*001a*/ 	.short	(.L_117 - .L_116)
.L_116:
        /*001c*/ 	.word	0x00000000
        /*0020*/ 	.short	0x0002
        /*0022*/ 	.short	0x0010
        /*0024*/ 	.byte	0x00, 0xf5, 0x21, 0x00


	//----- nvinfo : EIATTR_KPARAM_INFO
	.align		4
.L_117:
        /*0028*/ 	.byte	0x04, 0x17
        /*002a*/ 	.short	(.L_119 - .L_118)
.L_118:
        /*002c*/ 	.word	0x00000000
        /*0030*/ 	.short	0x0001
        /*0032*/ 	.short	0x0008
        /*0034*/ 	.byte	0x00, 0xf5, 0x21, 0x00


	//----- nvinfo : EIATTR_KPARAM_INFO
	.align		4
.L_119:
        /*0038*/ 	.byte	0x04, 0x17
        /*003a*/ 	.short	(.L_121 - .L_120)
.L_120:
        /*003c*/ 	.word	0x00000000
        /*0040*/ 	.short	0x0000
        /*0042*/ 	.short	0x0000
        /*0044*/ 	.byte	0x00, 0xf5, 0x21, 0x00


	//----- nvinfo : EIATTR_SPARSE_MMA_MASK
	.align		4
.L_121:
        /*0048*/ 	.byte	0x03, 0x50
        /*004a*/ 	.short	0x0000


	//----- nvinfo : EIATTR_MAXREG_COUNT
	.align		4
        /*004c*/ 	.byte	0x03, 0x1b
        /*004e*/ 	.short	0x00ff


	//----- nvinfo : EIATTR_MERCURY_ISA_VERSION
	.align		4
        /*0050*/ 	.byte	0x03, 0x5f
        /*0052*/ 	.short	0x0101


	//----- nvinfo : EIATTR_VRC_CTA_INIT_COUNT
	.align		4
        /*0054*/ 	.byte	0x02, 0x4a
	.zero		1
	.zero		1


	//----- nvinfo : EIATTR_EXIT_INSTR_OFFSETS
	.align		4
        /*0058*/ 	.byte	0x04, 0x1c
        /*005a*/ 	.short	(.L_123 - .L_122)


	//   ....[0]....
.L_122:
        /*005c*/ 	.word	0x00000090


	//   ....[1]....
        /*0060*/ 	.word	0x00000340


	//----- nvinfo : EIATTR_CRS_STACK_SIZE
	.align		4
.L_123:
        /*0064*/ 	.byte	0x04, 0x1e
        /*0066*/ 	.short	(.L_125 - .L_124)
.L_124:
        /*0068*/ 	.word	0x00000000


	//----- nvinfo : EIATTR_CBANK_PARAM_SIZE
	.align		4
.L_125:
        /*006c*/ 	.byte	0x03, 0x19
        /*006e*/ 	.short	0x0020


	//----- nvinfo : EIATTR_PARAM_CBANK
	.align		4
        /*0070*/ 	.byte	0x04, 0x0a
        /*0072*/ 	.short	(.L_127 - .L_126)
	.align		4
.L_126:
        /*0074*/ 	.word	index@(.nv.constant0._Z12HammingCodesPiS_S_S_)
        /*0078*/ 	.short	0x0380
        /*007a*/ 	.short	0x0020


	//----- nvinfo : EIATTR_SW_WAR
	.align		4
.L_127:
        /*007c*/ 	.byte	0x04, 0x36
        /*007e*/ 	.short	(.L_129 - .L_128)
.L_128:
        /*0080*/ 	.word	0x00000008
.L_129:


//--------------------- .nv.callgraph             --------------------------
	.section	.nv.callgraph,"",@"SHT_CUDA_CALLGRAPH"
	.align	4
	.sectionentsize	8
	.align		4
        /*0000*/ 	.word	0x00000000
	.align		4
        /*0004*/ 	.word	0xffffffff
	.align		4
        /*0008*/ 	.word	0x00000000
	.align		4
        /*000c*/ 	.word	0xfffffffe
	.align		4
        /*0010*/ 	.word	0x00000000
	.align		4
        /*0014*/ 	.word	0xfffffffd
	.align		4
        /*0018*/ 	.word	0x00000000
	.align		4
        /*001c*/ 	.word	0xfffffffc


//--------------------- .nv.constant4             --------------------------
	.section	.nv.constant4,"a",@progbits
	.align	8
	.align		8
.nv.constant4:
        /*0000*/ 	.dword	precalc_xorwow_matrix
	.align		8
        /*0008*/ 	.dword	precalc_xorwow_offset_matrix
	.align		8
        /*0010*/ 	.dword	mrg32k3aM1
	.align		8
        /*0018*/ 	.dword	mrg32k3aM2
	.align		8
        /*0020*/ 	.dword	mrg32k3aM1SubSeq
	.align		8
        /*0028*/ 	.dword	mrg32k3aM2SubSeq
	.align		8
        /*0030*/ 	.dword	mrg32k3aM1Seq
	.align		8
        /*0038*/ 	.dword	mrg32k3aM2Seq
	.align		8
        /*0040*/ 	.dword	__cudart_i2opi_f


//--------------------- .nv.constant3             --------------------------
	.section	.nv.constant3,"a",@progbits
	.align	8
.nv.constant3:
	.type		__cr_lgamma_table,@object
	.size		__cr_lgamma_table,(.L_8 - __cr_lgamma_table)
__cr_lgamma_table:
        /*0000*/ 	.byte	0x00, 0x00, 0x00, 0x00, 0x00, 0x00, 0x00, 0x00, 0x00, 0x00, 0x00, 0x00, 0x00, 0x00, 0x00, 0x00
        /*0010*/ 	.byte	0xef, 0x39, 0xfa, 0xfe, 0x42, 0x2e, 0xe6, 0x3f, 0x02, 0x20, 0x2a, 0xfa, 0x0b, 0xab, 0xfc, 0x3f
        /*0020*/ 	.byte	0xf9, 0x2c, 0x92, 0x7c, 0xa7, 0x6c, 0x09, 0x40, 0xc9, 0x79, 0x44, 0x3c, 0x64, 0x26, 0x13, 0x40
        /*0030*/ 	.byte	0xca, 0x01, 0xcf, 0x3a, 0x27, 0x51, 0x1a, 0x40, 0x30, 0xcc, 0x2d, 0xf3, 0xe1, 0x0c, 0x21, 0x40
        /*0040*/ 	.byte	0x0d, 0xb7, 0xfc, 0x82, 0x8e, 0x35, 0x25, 0x40
.L_8:


//--------------------- .nv.constant2._Z12DemodulationP6SymbolPii --------------------------
	.section	.nv.constant2._Z12DemodulationP6SymbolPii,"a",@progbits
	.sectionflags	@""
	.align	4
.nv.constant2._Z12DemodulationP6SymbolPii:
        /*0000*/ 	.byte	0x30, 0x03, 0x00, 0x00, 0xa0, 0x04, 0x00, 0x00, 0x00, 0x03, 0x00, 0x00, 0xa0, 0x04, 0x00, 0x00
        /*0010*/ 	.byte	0x10, 0x04, 0x00, 0x00, 0xa0, 0x04, 0x00, 0x00, 0xe0, 0x03, 0x00, 0x00, 0xa0, 0x04, 0x00, 0x00
        /*0020*/ 	.byte	0xe0, 0x04, 0x00, 0x00, 0xa0, 0x04, 0x00, 0x00, 0x20, 0x05, 0x00, 0x00, 0xa0, 0x04, 0x00, 0x00
        /*0030*/ 	.byte	0x70, 0x06, 0x00, 0x00, 0xf0, 0x07, 0x00, 0x00, 0x40, 0x06, 0x00, 0x00, 0xf0, 0x07, 0x00, 0x00
        /*0040*/ 	.byte	0x60, 0x07, 0x00, 0x00, 0xf0, 0x07, 0x00, 0x00, 0x30, 0x07, 0x00, 0x00, 0xf0, 0x07, 0x00, 0x00
        /*0050*/ 	.byte	0x30, 0x08, 0x00, 0x00, 0xf0, 0x07, 0x00, 0x00, 0x70, 0x08, 0x00, 0x00, 0xf0, 0x07, 0x00, 0x00


//--------------------- .text._Z17init_random_stateP17curandStateXORWOWmi --------------------------
	.section	.text._Z17init_random_stateP17curandStateXORWOWmi,"ax",@progbits
	.align	128
        .global         _Z17init_random_stateP17curandStateXORWOWmi
        .type           _Z17init_random_stateP17curandStateXORWOWmi,@function
        .size           _Z17init_random_stateP17curandStateXORWOWmi,(.L_x_75 - _Z17init_random_stateP17curandStateXORWOWmi)
        .other          _Z17init_random_stateP17curandStateXORWOWmi,@"STO_CUDA_ENTRY STV_DEFAULT"
_Z17init_random_stateP17curandStateXORWOWmi:
.text._Z17init_random_stateP17curandStateXORWOWmi:
[----:B------:R-:W-:Y:S01]  /*0000*/  LDC R1, c[0x0][0x37c] ;  /* 0x0000df00ff017b82 */ /* 0x000fe20000000800 */
[----:B------:R-:W0:Y:S07]  /*0010*/  S2R R0, SR_TID.X ;  /* 0x0000000000007919 */ /* 0x000e2e0000002100 */
[----:B------:R-:W0:Y:S01]  /*0020*/  S2UR UR4, SR_CTAID.X ;  /* 0x00000000000479c3 */ /* 0x000e220000002500 */
[----:B------:R-:W1:Y:S07]  /*0030*/  LDCU UR5, c[0x0][0x390] ;  /* 0x00007200ff0577ac */ /* 0x000e6e0008000800 */
[----:B------:R-:W0:Y:S02]  /*0040*/  LDC R13, c[0x0][0x360] ;  /* 0x0000d800ff0d7b82 */ /* 0x000e240000000800 */
[----:B0-----:R-:W-:-:S05]  /*0050*/  IMAD R13, R13, UR4, R0 ;  /* 0x000000040d0d7c24 */ /* 0x001fca000f8e0200 */
[----:B-1----:R-:W-:-:S13]  /*0060*/  ISETP.GE.AND P0, PT, R13, UR5, PT ;  /* 0x000000050d007c0c */ /* 0x002fda000bf06270 */
[----:B------:R-:W-:Y:S05]  /*0070*/  @P0 EXIT ;  /* 0x000000000000094d */ /* 0x000fea0003800000 */
[----:B------:R-:W0:Y:S01]  /*0080*/  LDC.64 R2, c[0x0][0x388] ;  /* 0x0000e200ff027b82 */ /* 0x000e220000000a00 */
[----:B------:R-:W1:Y:S01]  /*0090*/  LDCU.64 UR4, c[0x0][0x358] ;  /* 0x00006b00ff0477ac */ /* 0x000e620008000a00 */
[----:B------:R-:W-:Y:S01]  /*00a0*/  ISETP.NE.AND P0, PT, R13, RZ, PT ;  /* 0x000000ff0d00720c */ /* 0x000fe20003f05270 */
[----:B------:R-:W-:Y:S05]  /*00b0*/  BSSY.RECONVERGENT B0, `(.L_x_0) ;  /* 0x00000e1000007945 */ /* 0x000fea0003800200 */
[----:B------:R-:W2:Y:S01]  /*00c0*/  LDC.64 R6, c[0x0][0x380] ;  /* 0x0000e000ff067b82 */ /* 0x000ea20000000a00 */
[----:B0-----:R-:W-:Y:S02]  /*00d0*/  LOP3.LUT R0, R2, 0xaad26b49, RZ, 0x3c, !PT ;  /* 0xaad26b4902007812 */ /* 0x001fe400078e3cff */
[----:B------:R-:W-:-:S03]  /*00e0*/  LOP3.LUT R2, R3, 0xf7dcefdd, RZ, 0x3c, !PT ;  /* 0xf7dcefdd03027812 */ /* 0x000fc600078e3cff */
[----:B------:R-:W-:Y:S02]  /*00f0*/  IMAD R0, R0, 0x4182bed5, RZ ;  /* 0x4182bed500007824 */ /* 0x000fe400078e02ff */
[----:B------:R-:W-:Y:S02]  /*0100*/  IMAD R3, R2, -0x658354e5, RZ ;  /* 0x9a7cab1b02037824 */ /* 0x000fe400078e02ff */
[----:B--2---:R-:W-:Y:S01]  /*0110*/  IMAD.WIDE R6, R13, 0x30, R6 ;  /* 0x000000300d067825 */ /* 0x004fe200078e0206 */
[C---:B------:R-:W-:Y:S02]  /*0120*/  LOP3.LUT R8, R0.reuse, 0x159a55e5, RZ, 0x3c, !PT ;  /* 0x159a55e500087812 */ /* 0x040fe400078e3cff */
[C---:B------:R-:W-:Y:S01]  /*0130*/  IADD3 R4, PT, PT, R0.reuse, 0x64f0c9, R3 ;  /* 0x0064f0c900047810 */ /* 0x040fe20007ffe003 */
[C---:B------:R-:W-:Y:S01]  /*0140*/  VIADD R5, R0.reuse, 0x75bcd15 ;  /* 0x075bcd1500057836 */ /* 0x040fe20000000000 */
[----:B------:R-:W-:Y:S01]  /*0150*/  LOP3.LUT R10, R3, 0x5491333, RZ, 0x3c, !PT ;  /* 0x05491333030a7812 */ /* 0x000fe200078e3cff */
[----:B------:R-:W-:-:S02]  /*0160*/  VIADD R11, R0, 0x583f19 ;  /* 0x00583f19000b7836 */ /* 0x000fc40000000000 */
[----:B------:R-:W-:Y:S01]  /*0170*/  VIADD R9, R3, 0x1f123bb5 ;  /* 0x1f123bb503097836 */ /* 0x000fe20000000000 */
[----:B-1----:R0:W-:Y:S04]  /*0180*/  STG.E.64 desc[UR4][R6.64], R4 ;  /* 0x0000000406007986 */ /* 0x0021e8000c101b04 */
[----:B------:R0:W-:Y:S04]  /*0190*/  STG.E.64 desc[UR4][R6.64+0x8], R8 ;  /* 0x0000080806007986 */ /* 0x0001e8000c101b04 */
[----:B------:R0:W-:Y:S01]  /*01a0*/  STG.E.64 desc[UR4][R6.64+0x10], R10 ;  /* 0x0000100a06007986 */ /* 0x0001e2000c101b04 */
[----:B------:R-:W-:Y:S05]  /*01b0*/  @!P0 BRA `(.L_x_1) ;  /* 0x0000000c00408947 */ /* 0x000fea0003800000 */
[----:B------:R-:W-:Y:S01]  /*01c0*/  SHF.R.S32.HI R0, RZ, 0x1f, R13 ;  /* 0x0000001fff007819 */ /* 0x000fe2000001140d */
[----:B------:R-:W-:-:S07]  /*01d0*/  IMAD.MOV.U32 R12, RZ, RZ, RZ ;  /* 0x000000ffff0c7224 */ /* 0x000fce00078e00ff */
.L_x_7:
[----:B-1----:R-:W-:Y:S01]  /*01e0*/  LOP3.LUT R2, R13, 0x3, RZ, 0xc0, !PT ;  /* 0x000000030d027812 */ /* 0x002fe200078ec0ff */
[----:B------:R-:W-:Y:S03]  /*01f0*/  BSSY.RECONVERGENT B1, `(.L_x_2) ;  /* 0x00000c6000017945 */ /* 0x000fe60003800200 */
[----:B------:R-:W-:-:S04]  /*0200*/  ISETP.NE.U32.AND P0, PT, R2, RZ, PT ;  /* 0x000000ff0200720c */ /* 0x000fc80003f05070 */
[----:B------:R-:W-:-:S13]  /*0210*/  ISETP.NE.AND.EX P0, PT, RZ, RZ, PT, P0 ;  /* 0x000000ffff00720c */ /* 0x000fda0003f05300 */
[----:B------:R-:W-:Y:S05]  /*0220*/  @!P0 BRA `(.L_x_3) ;  /* 0x0000000c00088947 */ /* 0x000fea0003800000 */
[----:B0-----:R-:W0:Y:S01]  /*0230*/  LDC.64 R8, c[0x4][RZ] ;  /* 0x01000000ff087b82 */ /* 0x001e220000000a00 */
[----:B------:R-:W-:Y:S02]  /*0240*/  IMAD.MOV.U32 R14, RZ, RZ, RZ ;  /* 0x000000ffff0e7224 */ /* 0x000fe400078e00ff */
[----:B0-----:R-:W-:-:S07]  /*0250*/  IMAD.WIDE.U32 R8, R12, 0xc80, R8 ;  /* 0x00000c800c087825 */ /* 0x001fce00078e0008 */
.L_x_6:
[----:B-1----:R-:W-:Y:S01]  /*0260*/  IMAD.MOV.U32 R15, RZ, RZ, RZ ;  /* 0x000000ffff0f7224 */ /* 0x002fe200078e00ff */
[----:B------:R-:W-:Y:S01]  /*0270*/  CS2R R2, SRZ ;  /* 0x0000000000027805 */ /* 0x000fe2000001ff00 */
[----:B------:R-:W-:Y:S01]  /*0280*/  IMAD.MOV.U32 R17, RZ, RZ, RZ ;  /* 0x000000ffff117224 */ /* 0x000fe200078e00ff */
[----:B------:R-:W-:-:S07]  /*0290*/  CS2R R4, SRZ ;  /* 0x0000000000047805 */ /* 0x000fce000001ff00 */
.L_x_5:
[----:B------:R-:W-:-:S05]  /*02a0*/  IMAD.WIDE.U32 R10, R17, 0x4, R6 ;  /* 0x00000004110a7825 */ /* 0x000fca00078e0006 */
[----:B------:R0:W5:Y:S01]  /*02b0*/  LDG.E R16, desc[UR4][R10.64+0x4] ;  /* 0x000004040a107981 */ /* 0x000162000c1e1900 */
[----:B------:R-:W-:-:S07]  /*02c0*/  IMAD.MOV.U32 R19, RZ, RZ, RZ ;  /* 0x000000ffff137224 */ /* 0x000fce00078e00ff */
.L_x_4:
[----:B-----5:R-:W-:Y:S01]  /*02d0*/  SHF.R.U32.HI R24, RZ, R19, R16 ;  /* 0x00000013ff187219 */ /* 0x020fe20000011610 */
[----:B0-----:R-:W-:-:S03]  /*02e0*/  IMAD.SHL.U32 R10, R17, 0x20, RZ ;  /* 0x00000020110a7824 */ /* 0x001fc600078e00ff */
[----:B------:R-:W-:Y:S01]  /*02f0*/  LOP3.LUT R11, R24, 0x1, RZ, 0xc0, !PT ;  /* 0x00000001180b7812 */ /* 0x000fe200078ec0ff */
[----:B------:R-:W-:-:S03]  /*0300*/  IMAD.IADD R10, R10, 0x1, R19 ;  /* 0x000000010a0a7824 */ /* 0x000fc600078e0213 */
[----:B------:R-:W-:Y:S01]  /*0310*/  ISETP.NE.U32.AND P0, PT, R11, 0x1, PT ;  /* 0x000000010b00780c */ /* 0x000fe20003f05070 */
[----:B------:R-:W-:-:S03]  /*0320*/  IMAD R11, R10, 0x5, RZ ;  /* 0x000000050a0b7824 */ /* 0x000fc600078e02ff */
[----:B------:R-:W-:Y:S01]  /*0330*/  R2P PR, R24, 0x7e ;  /* 0x0000007e18007804 */ /* 0x000fe20000000000 */
[----:B------:R-:W-:-:S08]  /*0340*/  IMAD.WIDE.U32 R10, R11, 0x4, R8 ;  /* 0x000000040b0a7825 */ /* 0x000fd000078e0008 */
[----:B------:R-:W2:Y:S04]  /*0350*/  @!P0 LDG.E R18, desc[UR4][R10.64] ;  /* 0x000000040a128981 */ /* 0x000ea8000c1e1900 */
[----:B------:R-:W3:Y:S04]  /*0360*/  @!P0 LDG.E R20, desc[UR4][R10.64+0x10] ;  /* 0x000010040a148981 */ /* 0x000ee8000c1e1900 */
[----:B------:R-:W4:Y:S04]  /*0370*/  @P1 LDG.E R22, desc[UR4][R10.64+0x14] ;  /* 0x000014040a161981 */ /* 0x000f28000c1e1900 */
[----:B------:R-:W4:Y:S04]  /*0380*/  @P2 LDG.E R26, desc[UR4][R10.64+0x28] ;  /* 0x000028040a1a2981 */ /* 0x000f28000c1e1900 */
[----:B------:R-:W4:Y:S04]  /*0390*/  @!P0 LDG.E R21, desc[UR4][R10.64+0x4] ;  /* 0x000004040a158981 */ /* 0x000f28000c1e1900 */
[----:B------:R-:W4:Y:S04]  /*03a0*/  @!P0 LDG.E R23, desc[UR4][R10.64+0xc] ;  /* 0x00000c040a178981 */ /* 0x000f28000c1e1900 */
[----:B------:R-:W4:Y:S04]  /*03b0*/  @P1 LDG.E R25, desc[UR4][R10.64+0x18] ;  /* 0x000018040a191981 */ /* 0x000f28000c1e1900 */
[----:B------:R-:W4:Y:S04]  /*03c0*/  @P3 LDG.E R28, desc[UR4][R10.64+0x3c] ;  /* 0x00003c040a1c3981 */ /* 0x000f28000c1e1900 */
[----:B------:R-:W4:Y:S01]  /*03d0*/  @P6 LDG.E R27, desc[UR4][R10.64+0x7c] ;  /* 0x00007c040a1b6981 */ /* 0x000f22000c1e1900 */
[----:B--2---:R-:W-:-:S03]  /*03e0*/  @!P0 LOP3.LUT R15, R15, R18, RZ, 0x3c, !PT ;  /* 0x000000120f0f8212 */ /* 0x004fc600078e3cff */
[----:B------:R-:W2:Y:S01]  /*03f0*/  @!P0 LDG.E R18, desc[UR4][R10.64+0x8] ;  /* 0x000008040a128981 */ /* 0x000ea2000c1e1900 */
[----:B---3--:R-:W-:-:S03]  /*0400*/  @!P0 LOP3.LUT R3, R3, R20, RZ, 0x3c, !PT ;  /* 0x0000001403038212 */ /* 0x008fc600078e3cff */
[----:B------:R-:W3:Y:S01]  /*0410*/  @P1 LDG.E R20, desc[UR4][R10.64+0x24] ;  /* 0x000024040a141981 */ /* 0x000ee2000c1e1900 */
[----:B----4-:R-:W-:-:S03]  /*0420*/  @P1 LOP3.LUT R15, R15, R22, RZ, 0x3c, !PT ;  /* 0x000000160f0f1212 */ /* 0x010fc600078e3cff */
[----:B------:R-:W4:Y:S01]  /*0430*/  @P2 LDG.E R22, desc[UR4][R10.64+0x38] ;  /* 0x000038040a162981 */ /* 0x000f22000c1e1900 */
[----:B------:R-:W-:-:S03]  /*0440*/  @P2 LOP3.LUT R15, R15, R26, RZ, 0x3c, !PT ;  /* 0x0000001a0f0f2212 */ /* 0x000fc600078e3cff */
[----:B------:R-:W4:Y:S01]  /*0450*/  @P4 LDG.E R26, desc[UR4][R10.64+0x50] ;  /* 0x000050040a1a4981 */ /* 0x000f22000c1e1900 */
[----:B------:R-:W-:-:S03]  /*0460*/  @!P0 LOP3.LUT R4, R4, R21, RZ, 0x3c, !PT ;  /* 0x0000001504048212 */ /* 0x000fc600078e3cff */
[----:B------:R-:W4:Y:S01]  /*0470*/  @P1 LDG.E R21, desc[UR4][R10.64+0x20] ;  /* 0x000020040a151981 */ /* 0x000f22000c1e1900 */
[----:B------:R-:W-:-:S03]  /*0480*/  @!P0 LOP3.LUT R2, R2, R23, RZ, 0x3c, !PT ;  /* 0x0000001702028212 */ /* 0x000fc600078e3cff */
[----:B------:R-:W4:Y:S01]  /*0490*/  @P2 LDG.E R23, desc[UR4][R10.64+0x2c] ;  /* 0x00002c040a172981 */ /* 0x000f22000c1e1900 */
[----:B------:R-:W-:-:S03]  /*04a0*/  @P1 LOP3.LUT R4, R4, R25, RZ, 0x3c, !PT ;  /* 0x0000001904041212 */ /* 0x000fc600078e3cff */
[----:B------:R-:W4:Y:S01]  /*04b0*/  @P2 LDG.E R25, desc[UR4][R10.64+0x34] ;  /* 0x000034040a192981 */ /* 0x000f22000c1e1900 */
[----:B--2---:R-:W-:-:S03]  /*04c0*/  @!P0 LOP3.LUT R5, R5, R18, RZ, 0x3c, !PT ;  /* 0x0000001205058212 */ /* 0x004fc600078e3cff */
[----:B------:R-:W2:Y:S01]  /*04d0*/  @P1 LDG.E R18, desc[UR4][R10.64+0x1c] ;  /* 0x00001c040a121981 */ /* 0x000ea2000c1e1900 */
[----:B---3--:R-:W-:-:S03]  /*04e0*/  @P1 LOP3.LUT R3, R3, R20, RZ, 0x3c, !PT ;  /* 0x0000001403031212 */ /* 0x008fc600078e3cff */
[----:B------:R-:W3:Y:S01]  /*04f0*/  @P2 LDG.E R20, desc[UR4][R10.64+0x30] ;  /* 0x000030040a142981 */ /* 0x000ee2000c1e1900 */
[----:B----4-:R-:W-:-:S03]  /*0500*/  @P2 LOP3.LUT R3, R3, R22, RZ, 0x3c, !PT ;  /* 0x0000001603032212 */ /* 0x010fc600078e3cff */
[----:B------:R-:W4:Y:S01]  /*0510*/  @P3 LDG.E R22, desc[UR4][R10.64+0x4c] ;  /* 0x00004c040a163981 */ /* 0x000f22000c1e1900 */
[----:B------:R-:W-:-:S04]  /*0520*/  @P3 LOP3.LUT R15, R15, R28, RZ, 0x3c, !PT ;  /* 0x0000001c0f0f3212 */ /* 0x000fc800078e3cff */
[----:B------:R-:W-:Y:S02]  /*0530*/  @P4 LOP3.LUT R15, R15, R26, RZ, 0x3c, !PT ;  /* 0x0000001a0f0f4212 */ /* 0x000fe400078e3cff */
[----:B------:R-:W-:Y:S01]  /*0540*/  @P1 LOP3.LUT R2, R2, R21, RZ, 0x3c, !PT ;  /* 0x0000001502021212 */ /* 0x000fe200078e3cff */
[----:B------:R-:W4:Y:S04]  /*0550*/  @P5 LDG.E R26, desc[UR4][R10.64+0x64] ;  /* 0x000064040a1a5981 */ /* 0x000f28000c1e1900 */
[----:B------:R-:W4:Y:S01]  /*0560*/  @P3 LDG.E R21, desc[UR4][R10.64+0x40] ;  /* 0x000040040a153981 */ /* 0x000f22000c1e1900 */
[----:B------:R-:W-:Y:S02]  /*0570*/  @P2 LOP3.LUT R4, R4, R23, RZ, 0x3c, !PT ;  /* 0x0000001704042212 */ /* 0x000fe400078e3cff */
[----:B------:R-:W-:Y:S01]  /*0580*/  @P2 LOP3.LUT R2, R2, R25, RZ, 0x3c, !PT ;  /* 0x0000001902022212 */ /* 0x000fe200078e3cff */
[----:B------:R-:W4:Y:S04]  /*0590*/  @P3 LDG.E R23, desc[UR4][R10.64+0x48] ;  /* 0x000048040a173981 */ /* 0x000f28000c1e1900 */
[----:B------:R-:W4:Y:S01]  /*05a0*/  @P4 LDG.E R25, desc[UR4][R10.64+0x54] ;  /* 0x000054040a194981 */ /* 0x000f22000c1e1900 */
[----:B--2---:R-:W-:-:S03]  /*05b0*/  @P1 LOP3.LUT R5, R5, R18, RZ, 0x3c, !PT ;  /* 0x0000001205051212 */ /* 0x004fc600078e3cff */
[----:B------:R-:W2:Y:S01]  /*05c0*/  @P3 LDG.E R18, desc[UR4][R10.64+0x44] ;  /* 0x000044040a123981 */ /* 0x000ea2000c1e1900 */
[----:B---3--:R-:W-:-:S03]  /*05d0*/  @P2 LOP3.LUT R5, R5, R20, RZ, 0x3c, !PT ;  /* 0x0000001405052212 */ /* 0x008fc600078e3cff */
[----:B------:R-:W3:Y:S01]  /*05e0*/  @P4 LDG.E R20, desc[UR4][R10.64+0x58] ;  /* 0x000058040a144981 */ /* 0x000ee2000c1e1900 */
[----:B----4-:R-:W-:-:S03]  /*05f0*/  @P3 LOP3.LUT R3, R3, R22, RZ, 0x3c, !PT ;  /* 0x0000001603033212 */ /* 0x010fc600078e3cff */
[----:B------:R-:W4:Y:S01]  /*0600*/  @P4 LDG.E R22, desc[UR4][R10.64+0x60] ;  /* 0x000060040a164981 */ /* 0x000f22000c1e1900 */
[----:B------:R-:W-:Y:S02]  /*0610*/  LOP3.LUT P0, RZ, R24, 0x80, RZ, 0xc0, !PT ;  /* 0x0000008018ff7812 */ /* 0x000fe4000780c0ff */
[----:B------:R-:W-:Y:S02]  /*0620*/  @P5 LOP3.LUT R15, R15, R26, RZ, 0x3c, !PT ;  /* 0x0000001a0f0f5212 */ /* 0x000fe400078e3cff */
[----:B------:R-:W4:Y:S01]  /*0630*/  @P6 LDG.E R26, desc[UR4][R10.64+0x78] ;  /* 0x000078040a1a6981 */ /* 0x000f22000c1e1900 */
[----:B------:R-:W-:-:S03]  /*0640*/  @P3 LOP3.LUT R4, R4, R21, RZ, 0x3c, !PT ;  /* 0x0000001504043212 */ /* 0x000fc600078e3cff */
[----:B------:R-:W4:Y:S01]  /*0650*/  @P4 LDG.E R21, desc[UR4][R10.64+0x5c] ;  /* 0x00005c040a154981 */ /* 0x000f22000c1e1900 */
[----:B------:R-:W-:-:S03]  /*0660*/  @P3 LOP3.LUT R2, R2, R23, RZ, 0x3c, !PT ;  /* 0x0000001702023212 */ /* 0x000fc600078e3cff */
[----:B------:R-:W4:Y:S01]  /*0670*/  @P5 LDG.E R23, desc[UR4][R10.64+0x68] ;  /* 0x000068040a175981 */ /* 0x000f22000c1e1900 */
[----:B------:R-:W-:-:S03]  /*0680*/  @P4 LOP3.LUT R4, R4, R25, RZ, 0x3c, !PT ;  /* 0x0000001904044212 */ /* 0x000fc600078e3cff */
[----:B------:R-:W4:Y:S01]  /*0690*/  @P5 LDG.E R25, desc[UR4][R10.64+0x70] ;  /* 0x000070040a195981 */ /* 0x000f22000c1e1900 */
[----:B--2---:R-:W-:-:S03]  /*06a0*/  @P3 LOP3.LUT R5, R5, R18, RZ, 0x3c, !PT ;  /* 0x0000001205053212 */ /* 0x004fc600078e3cff */
[----:B------:R-:W2:Y:S01]  /*06b0*/  @P5 LDG.E R18, desc[UR4][R10.64+0x6c] ;  /* 0x00006c040a125981 */ /* 0x000ea2000c1e1900 */
[----:B---3--:R-:W-:-:S03]  /*06c0*/  @P4 LOP3.LUT R5, R5, R20, RZ, 0x3c, !PT ;  /* 0x0000001405054212 */ /* 0x008fc600078e3cff */
[----:B------:R-:W3:Y:S01]  /*06d0*/  @P5 LDG.E R20, desc[UR4][R10.64+0x74] ;  /* 0x000074040a145981 */ /* 0x000ee2000c1e1900 */
[----:B----4-:R-:W-:-:S03]  /*06e0*/  @P4 LOP3.LUT R3, R3, R22, RZ, 0x3c, !PT ;  /* 0x0000001603034212 */ /* 0x010fc600078e3cff */
[----:B------:R-:W4:Y:S01]  /*06f0*/  @P0 LDG.E R22, desc[UR4][R10.64+0x8c] ;  /* 0x00008c040a160981 */ /* 0x000f22000c1e1900 */
[----:B------:R-:W-:-:S03]  /*0700*/  @P6 LOP3.LUT R15, R15, R26, RZ, 0x3c, !PT ;  /* 0x0000001a0f0f6212 */ /* 0x000fc600078e3cff */
        /* <DEDUP_REMOVED lines=13> */
[----:B------:R-:W-:Y:S02]  /*07e0*/  @P6 LOP3.LUT R4, R4, R27, RZ, 0x3c, !PT ;  /* 0x0000001b04046212 */ /* 0x000fe400078e3cff */
[----:B------:R-:W-:Y:S02]  /*07f0*/  @P6 LOP3.LUT R2, R2, R21, RZ, 0x3c, !PT ;  /* 0x0000001502026212 */ /* 0x000fe400078e3cff */
[----:B------:R-:W-:Y:S02]  /*0800*/  @P0 LOP3.LUT R4, R4, R23, RZ, 0x3c, !PT ;  /* 0x0000001704040212 */ /* 0x000fe400078e3cff */
[----:B------:R-:W-:Y:S02]  /*0810*/  @P0 LOP3.LUT R2, R2, R25, RZ, 0x3c, !PT ;  /* 0x0000001902020212 */ /* 0x000fe400078e3cff */
[----:B--2---:R-:W-:Y:S02]  /*0820*/  @P6 LOP3.LUT R5, R5, R18, RZ, 0x3c, !PT ;  /* 0x0000001205056212 */ /* 0x004fe400078e3cff */
[----:B---3--:R-:W-:-:S02]  /*0830*/  @P6 LOP3.LUT R3, R3, R20, RZ, 0x3c, !PT ;  /* 0x0000001403036212 */ /* 0x008fc400078e3cff */
[----:B----4-:R-:W-:Y:S02]  /*0840*/  @P0 LOP3.LUT R5, R5, R22, RZ, 0x3c, !PT ;  /* 0x0000001605050212 */ /* 0x010fe400078e3cff */
[----:B------:R-:W-:Y:S02]  /*0850*/  @P0 LOP3.LUT R3, R3, R26, RZ, 0x3c, !PT ;  /* 0x0000001a03030212 */ /* 0x000fe400078e3cff */
[----:B------:R-:W-:-:S13]  /*0860*/  R2P PR, R24.B1, 0x7f ;  /* 0x0000007f18007804 */ /* 0x000fda0000001000 */
[----:B------:R-:W2:Y:S04]  /*0870*/  @P0 LDG.E R18, desc[UR4][R10.64+0xa0] ;  /* 0x0000a0040a120981 */ /* 0x000ea8000c1e1900 */
[----:B------:R-:W3:Y:S04]  /*0880*/  @P1 LDG.E R22, desc[UR4][R10.64+0xb4] ;  /* 0x0000b4040a161981 */ /* 0x000ee8000c1e1900 */
[----:B------:R-:W4:Y:S04]  /*0890*/  @P2 LDG.E R26, desc[UR4][R10.64+0xc8] ;  /* 0x0000c8040a1a2981 */ /* 0x000f28000c1e1900 */
[----:B------:R-:W4:Y:S04]  /*08a0*/  @P3 LDG.E R28, desc[UR4][R10.64+0xdc] ;  /* 0x0000dc040a1c3981 */ /* 0x000f28000c1e1900 */
[----:B------:R-:W4:Y:S04]  /*08b0*/  @P0 LDG.E R23, desc[UR4][R10.64+0xa4] ;  /* 0x0000a4040a170981 */ /* 0x000f28000c1e1900 */
[----:B------:R-:W4:Y:S04]  /*08c0*/  @P0 LDG.E R20, desc[UR4][R10.64+0xa8] ;  /* 0x0000a8040a140981 */ /* 0x000f28000c1e1900 */
[----:B------:R-:W4:Y:S04]  /*08d0*/  @P4 LDG.E R25, desc[UR4][R10.64+0xf0] ;  /* 0x0000f0040a194981 */ /* 0x000f28000c1e1900 */
        /* <DEDUP_REMOVED lines=21> */
[----:B------:R-:W-:Y:S02]  /*0a30*/  LOP3.LUT P0, RZ, R24, 0x8000, RZ, 0xc0, !PT ;  /* 0x0000800018ff7812 */ /* 0x000fe4000780c0ff */
[----:B----4-:R-:W-:Y:S01]  /*0a40*/  @P5 LOP3.LUT R15, R15, R26, RZ, 0x3c, !PT ;  /* 0x0000001a0f0f5212 */ /* 0x010fe200078e3cff */
[----:B------:R-:W4:Y:S04]  /*0a50*/  @P3 LDG.E R24, desc[UR4][R10.64+0xe4] ;  /* 0x0000e4040a183981 */ /* 0x000f28000c1e1900 */
[----:B------:R-:W2:Y:S01]  /*0a60*/  @P6 LDG.E R26, desc[UR4][R10.64+0x118] ;  /* 0x000118040a1a6981 */ /* 0x000ea2000c1e1900 */
        /* <DEDUP_REMOVED lines=8> */
[----:B---3--:R-:W-:-:S03]  /*0af0*/  @P2 LOP3.LUT R3, R3, R22, RZ, 0x3c, !PT ;  /* 0x0000001603032212 */ /* 0x008fc600078e3cff */
[----:B------:R-:W3:Y:S01]  /*0b00*/  @P4 LDG.E R22, desc[UR4][R10.64+0x100] ;  /* 0x000100040a164981 */ /* 0x000ee2000c1e1900 */
[----:B--2---:R-:W-:-:S03]  /*0b10*/  @P6 LOP3.LUT R15, R15, R26, RZ, 0x3c, !PT ;  /* 0x0000001a0f0f6212 */ /* 0x004fc600078e3cff */
[----:B------:R-:W2:Y:S01]  /*0b20*/  @P0 LDG.E R26, desc[UR4][R10.64+0x12c] ;  /* 0x00012c040a1a0981 */ /* 0x000ea2000c1e1900 */
[----:B----4-:R-:W-:-:S03]  /*0b30*/  @P2 LOP3.LUT R2, R2, R23, RZ, 0x3c, !PT ;  /* 0x0000001702022212 */ /* 0x010fc600078e3cff */
[----:B------:R-:W4:Y:S01]  /*0b40*/  @P4 LDG.E R23, desc[UR4][R10.64+0xfc] ;  /* 0x0000fc040a174981 */ /* 0x000f22000c1e1900 */
[----:B------:R-:W-:-:S03]  /*0b50*/  @P2 LOP3.LUT R5, R5, R20, RZ, 0x3c, !PT ;  /* 0x0000001405052212 */ /* 0x000fc600078e3cff */
[----:B------:R-:W4:Y:S01]  /*0b60*/  @P4 LDG.E R20, desc[UR4][R10.64+0xf8] ;  /* 0x0000f8040a144981 */ /* 0x000f22000c1e1900 */
[----:B------:R-:W-:Y:S02]  /*0b70*/  @P3 LOP3.LUT R2, R2, R27, RZ, 0x3c, !PT ;  /* 0x0000001b02023212 */ /* 0x000fe400078e3cff */
[----:B------:R-:W-:Y:S01]  /*0b80*/  @P3 LOP3.LUT R4, R4, R25, RZ, 0x3c, !PT ;  /* 0x0000001904043212 */ /* 0x000fe200078e3cff */
[----:B------:R-:W4:Y:S01]  /*0b90*/  @P5 LDG.E R27, desc[UR4][R10.64+0x110] ;  /* 0x000110040a1b5981 */ /* 0x000f22000c1e1900 */
[----:B------:R-:W-:-:S03]  /*0ba0*/  @P3 LOP3.LUT R5, R5, R24, RZ, 0x3c, !PT ;  /* 0x0000001805053212 */ /* 0x000fc600078e3cff */
[----:B------:R-:W4:Y:S04]  /*0bb0*/  @P5 LDG.E R25, desc[UR4][R10.64+0x108] ;  /* 0x000108040a195981 */ /* 0x000f28000c1e1900 */
        /* <DEDUP_REMOVED lines=19> */
[----:B------:R-:W-:-:S05]  /*0cf0*/  VIADD R19, R19, 0x10 ;  /* 0x0000001013137836 */ /* 0x000fca0000000000 */
[----:B------:R-:W-:Y:S02]  /*0d00*/  ISETP.NE.AND P1, PT, R19, 0x20, PT ;  /* 0x000000201300780c */ /* 0x000fe40003f25270 */
[----:B------:R-:W-:Y:S02]  /*0d10*/  @P5 LOP3.LUT R3, R3, R18, RZ, 0x3c, !PT ;  /* 0x0000001203035212 */ /* 0x000fe400078e3cff */
[----:B------:R-:W-:Y:S02]  /*0d20*/  @P6 LOP3.LUT R4, R4, R21, RZ, 0x3c, !PT ;  /* 0x0000001504046212 */ /* 0x000fe400078e3cff */
[----:B---3--:R-:W-:-:S04]  /*0d30*/  @P6 LOP3.LUT R3, R3, R22, RZ, 0x3c, !PT ;  /* 0x0000001603036212 */ /* 0x008fc800078e3cff */
[----:B--2---:R-:W-:Y:S02]  /*0d40*/  @P0 LOP3.LUT R3, R3, R26, RZ, 0x3c, !PT ;  /* 0x0000001a03030212 */ /* 0x004fe400078e3cff */
[----:B----4-:R-:W-:Y:S02]  /*0d50*/  @P6 LOP3.LUT R2, R2, R23, RZ, 0x3c, !PT ;  /* 0x0000001702026212 */ /* 0x010fe400078e3cff */
[----:B------:R-:W-:Y:S02]  /*0d60*/  @P6 LOP3.LUT R5, R5, R20, RZ, 0x3c, !PT ;  /* 0x0000001405056212 */ /* 0x000fe400078e3cff */
[----:B------:R-:W-:Y:S02]  /*0d70*/  @P0 LOP3.LUT R2, R2, R27, RZ, 0x3c, !PT ;  /* 0x0000001b02020212 */ /* 0x000fe400078e3cff */
[----:B------:R-:W-:Y:S02]  /*0d80*/  @P0 LOP3.LUT R4, R4, R25, RZ, 0x3c, !PT ;  /* 0x0000001904040212 */ /* 0x000fe400078e3cff */
[----:B------:R-:W-:Y:S01]  /*0d90*/  @P0 LOP3.LUT R5, R5, R24, RZ, 0x3c, !PT ;  /* 0x0000001805050212 */ /* 0x000fe200078e3cff */
[----:B------:R-:W-:Y:S06]  /*0da0*/  @P1 BRA `(.L_x_4) ;  /* 0xfffffff400481947 */ /* 0x000fec000383ffff */
[----:B------:R-:W-:-:S05]  /*0db0*/  VIADD R17, R17, 0x1 ;  /* 0x0000000111117836 */ /* 0x000fca0000000000 */
[----:B------:R-:W-:-:S13]  /*0dc0*/  ISETP.NE.AND P0, PT, R17, 0x5, PT ;  /* 0x000000051100780c */ /* 0x000fda0003f05270 */
[----:B------:R-:W-:Y:S05]  /*0dd0*/  @P0 BRA `(.L_x_5) ;  /* 0xfffffff400300947 */ /* 0x000fea000383ffff */
[----:B------:R1:W-:Y:S01]  /*0de0*/  STG.E.64 desc[UR4][R6.64+0x8], R4 ;  /* 0x0000080406007986 */ /* 0x0003e2000c101b04 */
[----:B------:R-:W-:Y:S01]  /*0df0*/  VIADD R14, R14, 0x1 ;  /* 0x000000010e0e7836 */ /* 0x000fe20000000000 */
[----:B------:R-:W-:Y:S02]  /*0e00*/  LOP3.LUT R11, R13, 0x3, RZ, 0xc0, !PT ;  /* 0x000000030d0b7812 */ /* 0x000fe400078ec0ff */
[----:B------:R1:W-:Y:S02]  /*0e10*/  STG.E.64 desc[UR4][R6.64+0x10], R2 ;  /* 0x0000100206007986 */ /* 0x0003e4000c101b04 */
[----:B------:R-:W-:Y:S02]  /*0e20*/  ISETP.GE.U32.AND P0, PT, R14, R11, PT ;  /* 0x0000000b0e00720c */ /* 0x000fe40003f06070 */
[----:B------:R1:W-:Y:S11]  /*0e30*/  STG.E desc[UR4][R6.64+0x4], R15 ;  /* 0x0000040f06007986 */ /* 0x0003f6000c101904 */
[----:B------:R-:W-:Y:S05]  /*0e40*/  @!P0 BRA `(.L_x_6) ;  /* 0xfffffff400048947 */ /* 0x000fea000383ffff */
.L_x_3:
[----:B------:R-:W-:Y:S05]  /*0e50*/  BSYNC.RECONVERGENT B1 ;  /* 0x0000000000017941 */ /* 0x000fea0003800200 */
.L_x_2:
[C---:B------:R-:W-:Y:S01]  /*0e60*/  ISETP.GT.U32.AND P0, PT, R13.reuse, 0x3, PT ;  /* 0x000000030d00780c */ /* 0x040fe20003f04070 */
[----:B------:R-:W-:Y:S01]  /*0e70*/  VIADD R12, R12, 0x1 ;  /* 0x000000010c0c7836 */ /* 0x000fe20000000000 */
[--C-:B------:R-:W-:Y:S02]  /*0e80*/  SHF.R.U64 R13, R13, 0x2, R0.reuse ;  /* 0x000000020d0d7819 */ /* 0x100fe40000001200 */
[----:B------:R-:W-:Y:S02]  /*0e90*/  ISETP.GT.U32.AND.EX P0, PT, R0, RZ, PT, P0 ;  /* 0x000000ff0000720c */ /* 0x000fe40003f04100 */
[----:B------:R-:W-:-:S11]  /*0ea0*/  SHF.R.U32.HI R0, RZ, 0x2, R0 ;  /* 0x00000002ff007819 */ /* 0x000fd60000011600 */
[----:B------:R-:W-:Y:S05]  /*0eb0*/  @P0 BRA `(.L_x_7) ;  /* 0xfffffff000c80947 */ /* 0x000fea000383ffff */
.L_x_1:
[----:B------:R-:W-:Y:S05]  /*0ec0*/  BSYNC.RECONVERGENT B0 ;  /* 0x0000000000007941 */ /* 0x000fea0003800200 */
.L_x_0:
[----:B------:R-:W-:Y:S04]  /*0ed0*/  STG.E.64 desc[UR4][R6.64+0x18], RZ ;  /* 0x000018ff06007986 */ /* 0x000fe8000c101b04 */
[----:B------:R-:W-:Y:S04]  /*0ee0*/  STG.E desc[UR4][R6.64+0x20], RZ ;  /* 0x000020ff06007986 */ /* 0x000fe8000c101904 */
[----:B------:R-:W-:Y:S01]  /*0ef0*/  STG.E.64 desc[UR4][R6.64+0x28], RZ ;  /* 0x000028ff06007986 */ /* 0x000fe2000c101b04 */
[----:B------:R-:W-:Y:S05]  /*0f00*/  EXIT ;  /* 0x000000000000794d */ /* 0x000fea0003800000 */
.L_x_8:
[----:B------:R-:W-:-:S00]  /*0f10*/  BRA `(.L_x_8) ;  /* 0xfffffffc00fc7947 */ /* 0x000fc0000383ffff */
[----:B------:R-:W-:-:S00]  /*0f20*/  NOP ;  /* 0x0000000000007918 */ /* 0x000fc00000000000 */
        /* <DEDUP_REMOVED lines=13> */
.L_x_75:


//--------------------- .text._Z29add_gaussian_noise_to_symbolsP6SymboliffP17curandStateXORWOW --------------------------
	.section	.text._Z29add_gaussian_noise_to_symbolsP6SymboliffP17curandStateXORWOW,"ax",@progbits
	.align	128
        .global         _Z29add_gaussian_noise_to_symbolsP6SymboliffP17curandStateXORWOW
        .type           _Z29add_gaussian_noise_to_symbolsP6SymboliffP17curandStateXORWOW,@function
        .size           _Z29add_gaussian_noise_to_symbolsP6SymboliffP17curandStateXORWOW,(.L_x_74 - _Z29add_gaussian_noise_to_symbolsP6SymboliffP17curandStateXORWOW)
        .other          _Z29add_gaussian_noise_to_symbolsP6SymboliffP17curandStateXORWOW,@"STO_CUDA_ENTRY STV_DEFAULT"
_Z29add_gaussian_noise_to_symbolsP6SymboliffP17curandStateXORWOW:
.text._Z29add_gaussian_noise_to_symbolsP6SymboliffP17curandStateXORWOW:
        /* <DEDUP_REMOVED lines=10> */
[----:B0-----:R-:W-:-:S05]  /*00a0*/  IMAD.WIDE R2, R4, 0x30, R2 ;  /* 0x0000003004027825 */ /* 0x001fca00078e0202 */
[----:B-1----:R-:W2:Y:S04]  /*00b0*/  LDG.E.64 R10, desc[UR6][R2.64] ;  /* 0x00000006020a7981 */ /* 0x002ea8000c1e1b00 */
[----:B------:R-:W3:Y:S04]  /*00c0*/  LDG.E.64 R6, desc[UR6][R2.64+0x10] ;  /* 0x0000100602067981 */ /* 0x000ee8000c1e1b00 */
[----:B------:R-:W4:Y:S01]  /*00d0*/  LDG.E.64 R8, desc[UR6][R2.64+0x8] ;  /* 0x0000080602087981 */ /* 0x000f22000c1e1b00 */
[----:B------:R-:W-:Y:S01]  /*00e0*/  IMAD.MOV.U32 R16, RZ, RZ, 0x3e055027 ;  /* 0x3e055027ff107424 */ /* 0x000fe200078e00ff */
[----:B------:R-:W-:Y:S01]  /*00f0*/  BSSY.RECONVERGENT B0, `(.L_x_9) ;  /* 0x0000096000007945 */ /* 0x000fe20003800200 */
[----:B------:R-:W-:Y:S01]  /*0100*/  IMAD.MOV.U32 R17, RZ, RZ, 0x7f800000 ;  /* 0x7f800000ff117424 */ /* 0x000fe200078e00ff */
[----:B--2---:R-:W-:-:S04]  /*0110*/  SHF.R.U32.HI R0, RZ, 0x2, R11 ;  /* 0x00000002ff007819 */ /* 0x004fc8000001160b */
[----:B------:R-:W-:Y:S01]  /*0120*/  LOP3.LUT R0, R0, R11, RZ, 0x3c, !PT ;  /* 0x0000000b00007212 */ /* 0x000fe200078e3cff */
[----:B---3--:R-:W-:Y:S01]  /*0130*/  IMAD.SHL.U32 R5, R7, 0x10, RZ ;  /* 0x0000001007057824 */ /* 0x008fe200078e00ff */
[----:B------:R0:W-:Y:S03]  /*0140*/  STG.E.64 desc[UR6][R2.64+0x8], R6 ;  /* 0x0000080602007986 */ /* 0x0001e6000c101b06 */
[----:B------:R-:W-:-:S05]  /*0150*/  IMAD.SHL.U32 R11, R0, 0x2, RZ ;  /* 0x00000002000b7824 */ /* 0x000fca00078e00ff */
[----:B------:R-:W-:Y:S01]  /*0160*/  LOP3.LUT R12, R0, R11, R5, 0x96, !PT ;  /* 0x0000000b000c7212 */ /* 0x000fe200078e9605 */
[----:B------:R-:W-:Y:S01]  /*0170*/  IMAD.MOV.U32 R5, RZ, RZ, 0x2f800000 ;  /* 0x2f800000ff057424 */ /* 0x000fe200078e00ff */
[----:B----4-:R-:W-:Y:S02]  /*0180*/  SHF.R.U32.HI R11, RZ, 0x2, R8 ;  /* 0x00000002ff0b7819 */ /* 0x010fe40000011608 */
[----:B------:R-:W-:Y:S02]  /*0190*/  LOP3.LUT R12, R12, R7, RZ, 0x3c, !PT ;  /* 0x000000070c0c7212 */ /* 0x000fe400078e3cff */
[----:B------:R-:W-:Y:S02]  /*01a0*/  LOP3.LUT R8, R11, R8, RZ, 0x3c, !PT ;  /* 0x000000080b087212 */ /* 0x000fe400078e3cff */
[----:B------:R-:W-:Y:S02]  /*01b0*/  IADD3 R0, PT, PT, R10, 0x587c5, R12 ;  /* 0x000587c50a007810 */ /* 0x000fe40007ffe00c */
[----:B------:R-:W-:Y:S01]  /*01c0*/  SHF.L.U32 R13, R12, 0x4, RZ ;  /* 0x000000040c0d7819 */ /* 0x000fe200000006ff */
[----:B------:R-:W-:Y:S01]  /*01d0*/  IMAD.SHL.U32 R14, R8, 0x2, RZ ;  /* 0x00000002080e7824 */ /* 0x000fe200078e00ff */
[----:B------:R-:W-:-:S04]  /*01e0*/  I2FP.F32.U32 R0, R0 ;  /* 0x0000000000007245 */ /* 0x000fc80000201000 */
[----:B------:R-:W-:Y:S01]  /*01f0*/  LOP3.LUT R13, R8, R14, R13, 0x96, !PT ;  /* 0x0000000e080d7212 */ /* 0x000fe200078e960d */
[----:B------:R-:W-:Y:S01]  /*0200*/  FFMA R0, R0, R5, 1.1641532182693481445e-10 ;  /* 0x2f00000000007423 */ /* 0x000fe20000000005 */
[----:B------:R-:W-:Y:S02]  /*0210*/  VIADD R8, R10, 0xb0f8a ;  /* 0x000b0f8a0a087836 */ /* 0x000fe40000000000 */
[----:B------:R-:W-:Y:S02]  /*0220*/  LOP3.LUT R13, R13, R12, RZ, 0x3c, !PT ;  /* 0x0000000c0d0d7212 */ /* 0x000fe400078e3cff */
[C---:B------:R-:W-:Y:S01]  /*0230*/  FSETP.GEU.AND P0, PT, R0.reuse, 1.175494350822287508e-38, PT ;  /* 0x008000000000780b */ /* 0x040fe20003f0e000 */
[----:B------:R1:W-:Y:S04]  /*0240*/  STG.E.64 desc[UR6][R2.64], R8 ;  /* 0x0000000802007986 */ /* 0x0003e8000c101b06 */
[----:B------:R1:W-:Y:S08]  /*0250*/  STG.E.64 desc[UR6][R2.64+0x10], R12 ;  /* 0x0000100c02007986 */ /* 0x0003f0000c101b06 */
[----:B------:R-:W-:-:S05]  /*0260*/  @!P0 FMUL R0, R0, 8388608 ;  /* 0x4b00000000008820 */ /* 0x000fca0000400000 */
[----:B------:R-:W-:-:S04]  /*0270*/  IADD3 R15, PT, PT, R0, -0x3f2aaaab, RZ ;  /* 0xc0d55555000f7810 */ /* 0x000fc80007ffe0ff */
[----:B------:R-:W-:-:S05]  /*0280*/  LOP3.LUT R15, R15, 0xff800000, RZ, 0xc0, !PT ;  /* 0xff8000000f0f7812 */ /* 0x000fca00078ec0ff */
[----:B------:R-:W-:Y:S01]  /*0290*/  IMAD.IADD R11, R0, 0x1, -R15 ;  /* 0x00000001000b7824 */ /* 0x000fe200078e0a0f */
[----:B------:R-:W-:-:S03]  /*02a0*/  I2FP.F32.S32 R15, R15 ;  /* 0x0000000f000f7245 */ /* 0x000fc60000201400 */
[----:B------:R-:W-:-:S04]  /*02b0*/  FADD R11, R11, -1 ;  /* 0xbf8000000b0b7421 */ /* 0x000fc80000000000 */
[----:B------:R-:W-:-:S04]  /*02c0*/  FFMA R10, R11, -R16, 0.14084610342979431152 ;  /* 0x3e1039f60b0a7423 */ /* 0x000fc80000000810 */
[----:B------:R-:W-:Y:S01]  /*02d0*/  FFMA R14, R11, R10, -0.12148627638816833496 ;  /* 0xbdf8cdcc0b0e7423 */ /* 0x000fe2000000000a */
[----:B------:R-:W-:-:S03]  /*02e0*/  IADD3 R10, PT, PT, R13, R8, RZ ;  /* 0x000000080d0a7210 */ /* 0x000fc60007ffe0ff */
[----:B------:R-:W-:Y:S01]  /*02f0*/  FFMA R14, R11, R14, 0.13980610668659210205 ;  /* 0x3e0f29550b0e7423 */ /* 0x000fe2000000000e */
[----:B------:R-:W-:-:S03]  /*0300*/  I2FP.F32.U32 R10, R10 ;  /* 0x0000000a000a7245 */ /* 0x000fc60000201000 */
[C---:B------:R-:W-:Y:S02]  /*0310*/  FFMA R14, R11.reuse, R14, -0.16684235632419586182 ;  /* 0xbe2ad8b90b0e7423 */ /* 0x040fe4000000000e */
[----:B------:R-:W-:Y:S02]  /*0320*/  FFMA R5, R10, R5, 1.1641532182693481445e-10 ;  /* 0x2f0000000a057423 */ /* 0x000fe40000000005 */
[----:B------:R-:W-:Y:S02]  /*0330*/  FFMA R14, R11, R14, 0.20012299716472625732 ;  /* 0x3e4ced0b0b0e7423 */ /* 0x000fe4000000000e */
[----:B------:R-:W-:Y:S02]  /*0340*/  FMUL R5, R5, 6.2800002098083496094 ;  /* 0x40c8f5c305057820 */ /* 0x000fe40000400000 */
[----:B------:R-:W-:Y:S02]  /*0350*/  FFMA R14, R11, R14, -0.24999669194221496582 ;  /* 0xbe7fff220b0e7423 */ /* 0x000fe4000000000e */
[C---:B------:R-:W-:Y:S01]  /*0360*/  FMUL R10, R5.reuse, 0.63661974668502807617 ;  /* 0x3f22f983050a7820 */ /* 0x040fe20000400000 */
[----:B------:R-:W-:Y:S01]  /*0370*/  FSETP.GE.AND P1, PT, |R5|, 105615, PT ;  /* 0x47ce47800500780b */ /* 0x000fe20003f26200 */
[----:B------:R-:W-:-:S04]  /*0380*/  FFMA R14, R11, R14, 0.33333182334899902344 ;  /* 0x3eaaaa780b0e7423 */ /* 0x000fc8000000000e */
[----:B------:R-:W2:Y:S01]  /*0390*/  F2I.NTZ R10, R10 ;  /* 0x0000000a000a7305 */ /* 0x000ea20000203100 */
[C---:B------:R-:W-:Y:S01]  /*03a0*/  FFMA R16, R11.reuse, R14, -0.5 ;  /* 0xbf0000000b107423 */ /* 0x040fe2000000000e */
[----:B------:R-:W-:Y:S02]  /*03b0*/  FSEL R14, RZ, -23, P0 ;  /* 0xc1b80000ff0e7808 */ /* 0x000fe40000000000 */
[----:B------:R-:W-:Y:S01]  /*03c0*/  ISETP.GT.U32.AND P0, PT, R0, 0x7f7fffff, PT ;  /* 0x7f7fffff0000780c */ /* 0x000fe20003f04070 */
[----:B------:R-:W-:Y:S02]  /*03d0*/  FMUL R16, R11, R16 ;  /* 0x000000100b107220 */ /* 0x000fe40000400000 */
[----:B------:R-:W-:Y:S02]  /*03e0*/  FFMA R14, R15, 1.1920928955078125e-07, R14 ;  /* 0x340000000f0e7823 */ /* 0x000fe4000000000e */
[----:B------:R-:W-:-:S04]  /*03f0*/  FFMA R11, R11, R16, R11 ;  /* 0x000000100b0b7223 */ /* 0x000fc8000000000b */
[----:B------:R-:W-:Y:S01]  /*0400*/  FFMA R11, R14, 0.69314718246459960938, R11 ;  /* 0x3f3172180e0b7823 */ /* 0x000fe2000000000b */
[----:B--2---:R-:W-:-:S03]  /*0410*/  I2FP.F32.S32 R16, R10 ;  /* 0x0000000a00107245 */ /* 0x004fc60000201400 */
[C---:B------:R-:W-:Y:S01]  /*0420*/  @P0 FFMA R11, R0.reuse, R17, +INF ;  /* 0x7f800000000b0423 */ /* 0x040fe20000000011 */
[----:B------:R-:W-:Y:S01]  /*0430*/  FSETP.NEU.AND P0, PT, R0, RZ, PT ;  /* 0x000000ff0000720b */ /* 0x000fe20003f0d000 */
[C---:B------:R-:W-:Y:S02]  /*0440*/  FFMA R15, R16.reuse, -1.5707962512969970703, R5 ;  /* 0xbfc90fda100f7823 */ /* 0x040fe40000000005 */
[----:B0-----:R-:W-:Y:S02]  /*0450*/  FMUL R6, R11, -2 ;  /* 0xc00000000b067820 */ /* 0x001fe40000400000 */
[----:B------:R-:W-:-:S03]  /*0460*/  FFMA R15, R16, -7.5497894158615963534e-08, R15 ;  /* 0xb3a22168100f7823 */ /* 0x000fc6000000000f */
[----:B------:R-:W-:Y:S01]  /*0470*/  FSEL R6, R6, +INF , P0 ;  /* 0x7f80000006067808 */ /* 0x000fe20000000000 */
[----:B------:R-:W-:Y:S01]  /*0480*/  FFMA R0, R16, -5.3903029534742383927e-15, R15 ;  /* 0xa7c234c510007823 */ /* 0x000fe2000000000f */
[----:B-1----:R-:W-:Y:S06]  /*0490*/  @!P1 BRA `(.L_x_10) ;  /* 0x00000004006c9947 */ /* 0x002fec0003800000 */
[----:B------:R-:W-:-:S13]  /*04a0*/  FSETP.NEU.AND P0, PT, |R5|, +INF , PT ;  /* 0x7f8000000500780b */ /* 0x000fda0003f0d200 */
[----:B------:R-:W-:Y:S01]  /*04b0*/  @!P0 FMUL R0, RZ, R5 ;  /* 0x00000005ff008220 */ /* 0x000fe20000400000 */
[----:B------:R-:W-:Y:S01]  /*04c0*/  @!P0 IMAD.MOV.U32 R10, RZ, RZ, RZ ;  /* 0x000000ffff0a8224 */ /* 0x000fe200078e00ff */
[----:B------:R-:W-:Y:S06]  /*04d0*/  @!P0 BRA `(.L_x_10) ;  /* 0x00000004005c8947 */ /* 0x000fec0003800000 */
[----:B------:R-:W-:Y:S01]  /*04e0*/  SHF.L.U32 R7, R5, 0x8, RZ ;  /* 0x0000000805077819 */ /* 0x000fe200000006ff */
[----:B------:R-:W-:Y:S01]  /*04f0*/  IMAD.MOV.U32 R0, RZ, RZ, RZ ;  /* 0x000000ffff007224 */ /* 0x000fe200078e00ff */
[----:B------:R-:W0:Y:S01]  /*0500*/  LDCU.64 UR8, c[0x4][0x40] ;  /* 0x01000800ff0877ac */ /* 0x000e220008000a00 */
[----:B------:R-:W-:Y:S01]  /*0510*/  IMAD.MOV.U32 R12, RZ, RZ, RZ ;  /* 0x000000ffff0c7224 */ /* 0x000fe200078e00ff */
[----:B------:R-:W-:Y:S01]  /*0520*/  LOP3.LUT R7, R7, 0x80000000, RZ, 0xfc, !PT ;  /* 0x8000000007077812 */ /* 0x000fe200078efcff */
[----:B------:R-:W-:Y:S01]  /*0530*/  UMOV UR5, URZ ;  /* 0x000000ff00057c82 */ /* 0x000fe20008000000 */
[----:B------:R-:W-:-:S05]  /*0540*/  UMOV UR4, URZ ;  /* 0x000000ff00047c82 */ /* 0x000fca0008000000 */
.L_x_11:
[----:B0-----:R-:W-:Y:S01]  /*0550*/  MOV R10, UR8 ;  /* 0x00000008000a7c02 */ /* 0x001fe20008000f00 */
[----:B------:R-:W-:-:S05]  /*0560*/  IMAD.U32 R11, RZ, RZ, UR9 ;  /* 0x00000009ff0b7e24 */ /* 0x000fca000f8e00ff */
[----:B------:R-:W2:Y:S01]  /*0570*/  LDG.E.CONSTANT R8, desc[UR6][R10.64] ;  /* 0x000000060a087981 */ /* 0x000ea2000c1e9900 */
[----:B------:R-:W-:Y:S01]  /*0580*/  UIADD3 UR4, UPT, UPT, UR4, 0x1, URZ ;  /* 0x0000000104047890 */ /* 0x000fe2000fffe0ff */
[C---:B------:R-:W-:Y:S01]  /*0590*/  ISETP.EQ.AND P0, PT, R12.reuse, RZ, PT ;  /* 0x000000ff0c00720c */ /* 0x040fe20003f02270 */
[----:B------:R-:W-:Y:S01]  /*05a0*/  UIADD3 UR8, UP1, UPT, UR8, 0x4, URZ ;  /* 0x0000000408087890 */ /* 0x000fe2000ff3e0ff */
[C---:B------:R-:W-:Y:S01]  /*05b0*/  ISETP.EQ.AND P1, PT, R12.reuse, 0x4, PT ;  /* 0x000000040c00780c */ /* 0x040fe20003f22270 */
[----:B------:R-:W-:Y:S01]  /*05c0*/  UISETP.NE.AND UP0, UPT, UR4, 0x6, UPT ;  /* 0x000000060400788c */ /* 0x000fe2000bf05270 */
[C---:B------:R-:W-:Y:S01]  /*05d0*/  ISETP.EQ.AND P2, PT, R12.reuse, 0x8, PT ;  /* 0x000000080c00780c */ /* 0x040fe20003f42270 */
[----:B------:R-:W-:Y:S01]  /*05e0*/  UIADD3.X UR9, UPT, UPT, URZ, UR9, URZ, UP1, !UPT ;  /* 0x00000009ff097290 */ /* 0x000fe20008ffe4ff */
[C---:B------:R-:W-:Y:S02]  /*05f0*/  ISETP.EQ.AND P3, PT, R12.reuse, 0xc, PT ;  /* 0x0000000c0c00780c */ /* 0x040fe40003f62270 */
[----:B------:R-:W-:-:S02]  /*0600*/  ISETP.EQ.AND P4, PT, R12, 0x10, PT ;  /* 0x000000100c00780c */ /* 0x000fc40003f82270 */
[C---:B------:R-:W-:Y:S01]  /*0610*/  ISETP.EQ.AND P5, PT, R12.reuse, 0x14, PT ;  /* 0x000000140c00780c */ /* 0x040fe20003fa2270 */
[----:B------:R-:W-:Y:S02]  /*0620*/  VIADD R12, R12, 0x4 ;  /* 0x000000040c0c7836 */ /* 0x000fe40000000000 */
[----:B--2---:R-:W-:-:S03]  /*0630*/  IMAD.WIDE.U32 R8, R8, R7, RZ ;  /* 0x0000000708087225 */ /* 0x004fc600078e00ff */
[----:B------:R-:W-:-:S04]  /*0640*/  IADD3 R8, P6, PT, R8, R0, RZ ;  /* 0x0000000008087210 */ /* 0x000fc80007fde0ff */
[----:B------:R-:W-:Y:S01]  /*0650*/  IADD3.X R0, PT, PT, R9, UR5, RZ, P6, !PT ;  /* 0x0000000509007c10 */ /* 0x000fe2000b7fe4ff */
[--C-:B------:R-:W-:Y:S01]  /*0660*/  @P0 IMAD.MOV.U32 R14, RZ, RZ, R8.reuse ;  /* 0x000000ffff0e0224 */ /* 0x100fe200078e0008 */
[-C--:B------:R-:W-:Y:S01]  /*0670*/  @P1 MOV R16, R8.reuse ;  /* 0x0000000800101202 */ /* 0x080fe20000000f00 */
[--C-:B------:R-:W-:Y:S01]  /*0680*/  @P2 IMAD.MOV.U32 R17, RZ, RZ, R8.reuse ;  /* 0x000000ffff112224 */ /* 0x100fe200078e0008 */
[----:B------:R-:W-:Y:S01]  /*0690*/  @P4 MOV R19, R8 ;  /* 0x0000000800134202 */ /* 0x000fe20000000f00 */
[--C-:B------:R-:W-:Y:S02]  /*06a0*/  @P3 IMAD.MOV.U32 R18, RZ, RZ, R8.reuse ;  /* 0x000000ffff123224 */ /* 0x100fe400078e0008 */
[----:B------:R-:W-:Y:S01]  /*06b0*/  @P5 IMAD.MOV.U32 R20, RZ, RZ, R8 ;  /* 0x000000ffff145224 */ /* 0x000fe200078e0008 */
[----:B------:R-:W-:Y:S06]  /*06c0*/  BRA.U UP0, `(.L_x_11) ;  /* 0xfffffffd00a07547 */ /* 0x000fec000b83ffff */
[----:B------:R-:W-:Y:S01]  /*06d0*/  SHF.R.U32.HI R5, RZ, 0x17, R5 ;  /* 0x00000017ff057819 */ /* 0x000fe20000011605 */
[----:B------:R-:W-:Y:S03]  /*06e0*/  BSSY.RECONVERGENT B1, `(.L_x_12) ;  /* 0x0000028000017945 */ /* 0x000fe60003800200 */
[C---:B------:R-:W-:Y:S02]  /*06f0*/  LOP3.LUT R7, R5.reuse, 0xe0, RZ, 0xc0, !PT ;  /* 0x000000e005077812 */ /* 0x040fe400078ec0ff */
[----:B------:R-:W-:Y:S02]  /*0700*/  LOP3.LUT P6, RZ, R5, 0x1f, RZ, 0xc0, !PT ;  /* 0x0000001f05ff7812 */ /* 0x000fe400078cc0ff */
[----:B------:R-:W-:-:S04]  /*0710*/  IADD3 R7, PT, PT, R7, -0x80, RZ ;  /* 0xffffff8007077810 */ /* 0x000fc80007ffe0ff */
[----:B------:R-:W-:-:S05]  /*0720*/  SHF.R.U32.HI R7, RZ, 0x5, R7 ;  /* 0x00000005ff077819 */ /* 0x000fca0000011607 */
[----:B------:R-:W-:-:S05]  /*0730*/  IMAD.U32 R10, R7, -0x4, RZ ;  /* 0xfffffffc070a7824 */ /* 0x000fca00078e00ff */
[C---:B------:R-:W-:Y:S02]  /*0740*/  ISETP.EQ.AND P3, PT, R10.reuse, -0x18, PT ;  /* 0xffffffe80a00780c */ /* 0x040fe40003f62270 */
[C---:B------:R-:W-:Y:S02]  /*0750*/  ISETP.EQ.AND P4, PT, R10.reuse, -0x14, PT ;  /* 0xffffffec0a00780c */ /* 0x040fe40003f82270 */
[C---:B------:R-:W-:Y:S02]  /*0760*/  ISETP.EQ.AND P2, PT, R10.reuse, -0x10, PT ;  /* 0xfffffff00a00780c */ /* 0x040fe40003f42270 */
[C---:B------:R-:W-:Y:S02]  /*0770*/  ISETP.EQ.AND P1, PT, R10.reuse, -0xc, PT ;  /* 0xfffffff40a00780c */ /* 0x040fe40003f22270 */
[C---:B------:R-:W-:Y:S02]  /*0780*/  ISETP.EQ.AND P0, PT, R10.reuse, -0x8, PT ;  /* 0xfffffff80a00780c */ /* 0x040fe40003f02270 */
[----:B------:R-:W-:-:S03]  /*0790*/  ISETP.EQ.AND P5, PT, R10, RZ, PT ;  /* 0x000000ff0a00720c */ /* 0x000fc60003fa2270 */
[----:B------:R-:W-:Y:S01]  /*07a0*/  @P3 IMAD.MOV.U32 R7, RZ, RZ, R14 ;  /* 0x000000ffff073224 */ /* 0x000fe200078e000e */
[C---:B------:R-:W-:Y:S01]  /*07b0*/  ISETP.EQ.AND P3, PT, R10.reuse, -0x4, PT ;  /* 0xfffffffc0a00780c */ /* 0x040fe20003f62270 */
[--C-:B------:R-:W-:Y:S01]  /*07c0*/  @P4 IMAD.MOV.U32 R7, RZ, RZ, R16.reuse ;  /* 0x000000ffff074224 */ /* 0x100fe200078e0010 */
[----:B------:R-:W-:Y:S01]  /*07d0*/  @P4 MOV R8, R14 ;  /* 0x0000000e00084202 */ /* 0x000fe20000000f00 */
[----:B------:R-:W-:Y:S01]  /*07e0*/  @P2 IMAD.MOV.U32 R8, RZ, RZ, R16 ;  /* 0x000000ffff082224 */ /* 0x000fe200078e0010 */
[----:B------:R-:W-:Y:S01]  /*07f0*/  ISETP.EQ.AND P4, PT, R10, 0x4, PT ;  /* 0x000000040a00780c */ /* 0x000fe20003f82270 */
[----:B------:R-:W-:Y:S01]  /*0800*/  @P1 IMAD.MOV.U32 R8, RZ, RZ, R17 ;  /* 0x000000ffff081224 */ /* 0x000fe200078e0011 */
[----:B------:R-:W-:Y:S01]  /*0810*/  @P2 MOV R7, R17 ;  /* 0x0000001100072202 */ /* 0x000fe20000000f00 */
[----:B------:R-:W-:Y:S01]  /*0820*/  @P1 IMAD.MOV.U32 R7, RZ, RZ, R18 ;  /* 0x000000ffff071224 */ /* 0x000fe200078e0012 */
[----:B------:R-:W-:Y:S01]  /*0830*/  @P0 MOV R8, R18 ;  /* 0x0000001200080202 */ /* 0x000fe20000000f00 */
[----:B------:R-:W-:-:S04]  /*0840*/  @P0 IMAD.MOV.U32 R7, RZ, RZ, R19 ;  /* 0x000000ffff070224 */ /* 0x000fc800078e0013 */
[----:B------:R-:W-:Y:S01]  /*0850*/  @P3 IMAD.MOV.U32 R8, RZ, RZ, R19 ;  /* 0x000000ffff083224 */ /* 0x000fe200078e0013 */
[----:B------:R-:W-:Y:S01]  /*0860*/  @P3 MOV R7, R20 ;  /* 0x0000001400073202 */ /* 0x000fe20000000f00 */
[----:B------:R-:W-:Y:S02]  /*0870*/  @P5 IMAD.MOV.U32 R8, RZ, RZ, R20 ;  /* 0x000000ffff085224 */ /* 0x000fe400078e0014 */
[----:B------:R-:W-:Y:S01]  /*0880*/  @P5 IMAD.MOV.U32 R7, RZ, RZ, R0 ;  /* 0x000000ffff075224 */ /* 0x000fe200078e0000 */
[----:B------:R-:W-:Y:S01]  /*0890*/  @P4 MOV R8, R0 ;  /* 0x0000000000084202 */ /* 0x000fe20000000f00 */
[----:B------:R-:W-:Y:S06]  /*08a0*/  @!P6 BRA `(.L_x_13) ;  /* 0x00000000002ce947 */ /* 0x000fec0003800000 */
[----:B------:R-:W-:Y:S01]  /*08b0*/  @P2 IMAD.MOV.U32 R9, RZ, RZ, R14 ;  /* 0x000000ffff092224 */ /* 0x000fe200078e000e */
[----:B------:R-:W-:Y:S01]  /*08c0*/  LOP3.LUT R5, R5, 0x1f, RZ, 0xc0, !PT ;  /* 0x0000001f05057812 */ /* 0x000fe200078ec0ff */
[----:B------:R-:W-:Y:S01]  /*08d0*/  @P1 IMAD.MOV.U32 R9, RZ, RZ, R16 ;  /* 0x000000ffff091224 */ /* 0x000fe200078e0010 */
[----:B------:R-:W-:Y:S01]  /*08e0*/  @P0 MOV R9, R17 ;  /* 0x0000001100090202 */ /* 0x000fe20000000f00 */
[----:B------:R-:W-:Y:S01]  /*08f0*/  @P3 IMAD.MOV.U32 R9, RZ, RZ, R18 ;  /* 0x000000ffff093224 */ /* 0x000fe200078e0012 */
[----:B------:R-:W-:Y:S01]  /*0900*/  ISETP.EQ.AND P0, PT, R10, 0x8, PT ;  /* 0x000000080a00780c */ /* 0x000fe20003f02270 */
[----:B------:R-:W-:Y:S01]  /*0910*/  @P5 IMAD.MOV.U32 R9, RZ, RZ, R19 ;  /* 0x000000ffff095224 */ /* 0x000fe200078e0013 */
[----:B------:R-:W-:Y:S02]  /*0920*/  @P4 MOV R9, R20 ;  /* 0x0000001400094202 */ /* 0x000fe40000000f00 */
[----:B------:R-:W-:-:S09]  /*0930*/  SHF.L.W.U32.HI R7, R8, R5, R7 ;  /* 0x0000000508077219 */ /* 0x000fd20000010e07 */
[----:B------:R-:W-:-:S05]  /*0940*/  @P0 IMAD.MOV.U32 R9, RZ, RZ, R0 ;  /* 0x000000ffff090224 */ /* 0x000fca00078e0000 */
[----:B------:R-:W-:-:S07]  /*0950*/  SHF.L.W.U32.HI R8, R9, R5, R8 ;  /* 0x0000000509087219 */ /* 0x000fce0000010e08 */
.L_x_13:
[----:B------:R-:W-:Y:S05]  /*0960*/  BSYNC.RECONVERGENT B1 ;  /* 0x0000000000017941 */ /* 0x000fea0003800200 */
.L_x_12:
[C---:B------:R-:W-:Y:S01]  /*0970*/  SHF.L.W.U32.HI R10, R8.reuse, 0x2, R7 ;  /* 0x00000002080a7819 */ /* 0x040fe20000010e07 */
[----:B------:R-:W-:Y:S01]  /*0980*/  IMAD.SHL.U32 R8, R8, 0x4, RZ ;  /* 0x0000000408087824 */ /* 0x000fe200078e00ff */
[----:B------:R-:W-:Y:S01]  /*0990*/  UMOV UR4, 0x54442d19 ;  /* 0x54442d1900047882 */ /* 0x000fe20000000000 */
[----:B------:R-:W-:Y:S01]  /*09a0*/  UMOV UR5, 0x3bf921fb ;  /* 0x3bf921fb00057882 */ /* 0x000fe20000000000 */
[----:B------:R-:W-:Y:S02]  /*09b0*/  SHF.R.S32.HI R5, RZ, 0x1f, R10 ;  /* 0x0000001fff057819 */ /* 0x000fe4000001140a */
[----:B------:R-:W-:Y:S02]  /*09c0*/  ISETP.GE.AND P0, PT, R10, RZ, PT ;  /* 0x000000ff0a00720c */ /* 0x000fe40003f06270 */
[C---:B------:R-:W-:Y:S02]  /*09d0*/  LOP3.LUT R12, R5.reuse, R8, RZ, 0x3c, !PT ;  /* 0x00000008050c7212 */ /* 0x040fe400078e3cff */
[----:B------:R-:W-:-:S02]  /*09e0*/  LOP3.LUT R13, R5, R10, RZ, 0x3c, !PT ;  /* 0x0000000a050d7212 */ /* 0x000fc400078e3cff */
[----:B------:R-:W-:Y:S02]  /*09f0*/  SHF.R.U32.HI R7, RZ, 0x1e, R7 ;  /* 0x0000001eff077819 */ /* 0x000fe40000011607 */
[----:B------:R-:W0:Y:S02]  /*0a00*/  I2F.F64.S64 R8, R12 ;  /* 0x0000000c00087312 */ /* 0x000e240000301c00 */
[----:B------:R-:W-:Y:S01]  /*0a10*/  LEA.HI R10, R10, R7, RZ, 0x1 ;  /* 0x000000070a0a7211 */ /* 0x000fe200078f08ff */
[----:B0-----:R-:W-:-:S10]  /*0a20*/  DMUL R8, R8, UR4 ;  /* 0x0000000408087c28 */ /* 0x001fd40008000000 */
[----:B------:R-:W0:Y:S02]  /*0a30*/  F2F.F32.F64 R8, R8 ;  /* 0x0000000800087310 */ /* 0x000e240000301000 */
[----:B0-----:R-:W-:-:S07]  /*0a40*/  FSEL R0, -R8, R8, !P0 ;  /* 0x0000000808007208 */ /* 0x001fce0004000100 */
.L_x_10:
[----:B------:R-:W-:Y:S05]  /*0a50*/  BSYNC.RECONVERGENT B0 ;  /* 0x0000000000007941 */ /* 0x000fea0003800200 */
.L_x_9:
[----:B------:R-:W-:Y:S01]  /*0a60*/  MOV R8, 0x37cbac00 ;  /* 0x37cbac0000087802 */ /* 0x000fe20000000f00 */
[----:B------:R-:W-:Y:S01]  /*0a70*/  FMUL R5, R0, R0 ;  /* 0x0000000000057220 */ /* 0x000fe20000400000 */
[C---:B------:R-:W-:Y:S01]  /*0a80*/  LOP3.LUT R9, R10.reuse, 0x1, RZ, 0xc0, !PT ;  /* 0x000000010a097812 */ /* 0x040fe200078ec0ff */
[----:B------:R-:W-:Y:S01]  /*0a90*/  IMAD.MOV.U32 R12, RZ, RZ, 0x3c0885e4 ;  /* 0x3c0885e4ff0c7424 */ /* 0x000fe200078e00ff */
[----:B------:R-:W-:Y:S01]  /*0aa0*/  BSSY.RECONVERGENT B0, `(.L_x_14) ;  /* 0x000001b000007945 */ /* 0x000fe20003800200 */
[----:B------:R-:W-:Y:S01]  /*0ab0*/  FFMA R7, R5, R8, -0.0013887860113754868507 ;  /* 0xbab607ed05077423 */ /* 0x000fe20000000008 */
[----:B------:R-:W-:Y:S01]  /*0ac0*/  ISETP.NE.U32.AND P0, PT, R9, 0x1, PT ;  /* 0x000000010900780c */ /* 0x000fe20003f05070 */
[----:B------:R-:W-:Y:S02]  /*0ad0*/  HFMA2 R9, -RZ, RZ, 1.541015625, -0.052001953125 ;  /* 0x3e2aaaa8ff097431 */ /* 0x000fe400000001ff */
[----:B------:R-:W-:Y:S01]  /*0ae0*/  VIADD R10, R10, 0x1 ;  /* 0x000000010a0a7836 */ /* 0x000fe20000000000 */
[----:B------:R-:W-:Y:S01]  /*0af0*/  FSEL R8, R7, -0.00019574658654164522886, P0 ;  /* 0xb94d415307087808 */ /* 0x000fe20000000000 */
[----:B------:R-:W-:Y:S01]  /*0b00*/  VIADD R7, R6, 0xf3000000 ;  /* 0xf300000006077836 */ /* 0x000fe20000000000 */
[----:B------:R-:W-:-:S02]  /*0b10*/  FSEL R12, R12, 0.041666727513074874878, !P0 ;  /* 0x3d2aaabb0c0c7808 */ /* 0x000fc40004000000 */
[----:B------:R-:W-:Y:S02]  /*0b20*/  LOP3.LUT P1, RZ, R10, 0x2, RZ, 0xc0, !PT ;  /* 0x000000020aff7812 */ /* 0x000fe4000782c0ff */
[----:B------:R-:W-:Y:S01]  /*0b30*/  FSEL R0, R0, 1, !P0 ;  /* 0x3f80000000007808 */ /* 0x000fe20004000000 */
[----:B------:R-:W-:Y:S01]  /*0b40*/  FFMA R8, R5, R8, R12 ;  /* 0x0000000805087223 */ /* 0x000fe2000000000c */
[----:B------:R-:W-:Y:S02]  /*0b50*/  FSEL R10, -R9, -0.4999999701976776123, !P0 ;  /* 0xbeffffff090a7808 */ /* 0x000fe40004000100 */
[----:B------:R-:W-:Y:S01]  /*0b60*/  ISETP.GT.U32.AND P0, PT, R7, 0x727fffff, PT ;  /* 0x727fffff0700780c */ /* 0x000fe20003f04070 */
[----:B------:R0:W1:Y:S02]  /*0b70*/  MUFU.RSQ R9, R6 ;  /* 0x0000000600097308 */ /* 0x0000640000001400 */
[C---:B------:R-:W-:Y:S01]  /*0b80*/  FFMA R8, R5.reuse, R8, R10 ;  /* 0x0000000805087223 */ /* 0x040fe2000000000a */
[----:B------:R-:W-:-:S04]  /*0b90*/  FFMA R5, R5, R0, RZ ;  /* 0x0000000005057223 */ /* 0x000fc800000000ff */
[----:B------:R-:W-:-:S04]  /*0ba0*/  FFMA R7, R5, R8, R0 ;  /* 0x0000000805077223 */ /* 0x000fc80000000000 */
[----:B------:R-:W-:Y:S01]  /*0bb0*/  @P1 FADD R7, RZ, -R7 ;  /* 0x80000007ff071221 */ /* 0x000fe20000000000 */
[----:B0-----:R-:W-:Y:S06]  /*0bc0*/  @!P0 BRA `(.L_x_15) ;  /* 0x0000000000108947 */ /* 0x001fec0003800000 */
[----:B------:R-:W-:Y:S01]  /*0bd0*/  IMAD.MOV.U32 R0, RZ, RZ, R6 ;  /* 0x000000ffff007224 */ /* 0x000fe200078e0006 */
[----:B------:R-:W-:-:S07]  /*0be0*/  MOV R12, 0xc00 ;  /* 0x00000c00000c7802 */ /* 0x000fce0000000f00 */
[----:B-1----:R-:W-:Y:S05]  /*0bf0*/  CALL.REL.NOINC `($__internal_0_$__cuda_sm20_sqrt_rn_f32_slowpath) ;  /* 0x0000000c00447944 */ /* 0x002fea0003c00000 */
[----:B------:R-:W-:Y:S05]  /*0c00*/  BRA `(.L_x_16) ;  /* 0x0000000000107947 */ /* 0x000fea0003800000 */
.L_x_15:
[----:B-1----:R-:W-:Y:S01]  /*0c10*/  FMUL.FTZ R5, R6, R9 ;  /* 0x0000000906057220 */ /* 0x002fe20000410000 */
[----:B------:R-:W-:-:S03]  /*0c20*/  FMUL.FTZ R9, R9, 0.5 ;  /* 0x3f00000009097820 */ /* 0x000fc60000410000 */
[----:B------:R-:W-:-:S04]  /*0c30*/  FFMA R0, -R5, R5, R6 ;  /* 0x0000000505007223 */ /* 0x000fc80000000106 */
[----:B------:R-:W-:-:S07]  /*0c40*/  FFMA R0, R0, R9, R5 ;  /* 0x0000000900007223 */ /* 0x000fce0000000005 */
.L_x_16:
[----:B------:R-:W-:Y:S05]  /*0c50*/  BSYNC.RECONVERGENT B0 ;  /* 0x0000000000007941 */ /* 0x000fea0003800200 */
.L_x_14:
[----:B------:R-:W0:Y:S01]  /*0c60*/  LDC.64 R8, c[0x0][0x380] ;  /* 0x0000e000ff087b82 */ /* 0x000e220000000a00 */
[----:B------:R-:W1:Y:S07]  /*0c70*/  LDCU UR4, c[0x0][0x390] ;  /* 0x00007200ff0477ac */ /* 0x000e6e0008000800 */
[----:B------:R-:W1:Y:S01]  /*0c80*/  LDC R11, c[0x0][0x38c] ;  /* 0x0000e300ff0b7b82 */ /* 0x000e620000000800 */
[----:B0-----:R-:W-:-:S05]  /*0c90*/  IMAD.WIDE R4, R4, 0x8, R8 ;  /* 0x0000000804047825 */ /* 0x001fca00078e0208 */
[----:B------:R-:W2:Y:S01]  /*0ca0*/  LDG.E R9, desc[UR6][R4.64] ;  /* 0x0000000604097981 */ /* 0x000ea2000c1e1900 */
[----:B------:R-:W-:-:S04]  /*0cb0*/  FMUL R0, R7, R0 ;  /* 0x0000000007007220 */ /* 0x000fc80000400000 */
[----:B-1----:R-:W-:-:S04]  /*0cc0*/  FFMA R0, R0, UR4, R11 ;  /* 0x0000000400007c23 */ /* 0x002fc8000800000b */
[----:B--2---:R-:W-:-:S05]  /*0cd0*/  FADD R9, R0, R9 ;  /* 0x0000000900097221 */ /* 0x004fca0000000000 */
[----:B------:R0:W-:Y:S04]  /*0ce0*/  STG.E desc[UR6][R4.64], R9 ;  /* 0x0000000904007986 */ /* 0x0001e8000c101906 */
[----:B------:R-:W2:Y:S04]  /*0cf0*/  LDG.E.64 R10, desc[UR6][R2.64] ;  /* 0x00000006020a7981 */ /* 0x000ea8000c1e1b00 */
[----:B------:R-:W3:Y:S04]  /*0d00*/  LDG.E.64 R6, desc[UR6][R2.64+0x10] ;  /* 0x0000100602067981 */ /* 0x000ee8000c1e1b00 */
[----:B------:R-:W0:Y:S01]  /*0d10*/  LDG.E.64 R12, desc[UR6][R2.64+0x8] ;  /* 0x00000806020c7981 */ /* 0x000e22000c1e1b00 */
[----:B------:R-:W-:Y:S01]  /*0d20*/  IMAD.MOV.U32 R24, RZ, RZ, 0x3e055027 ;  /* 0x3e055027ff187424 */ /* 0x000fe200078e00ff */
[----:B------:R-:W-:Y:S01]  /*0d30*/  BSSY.RECONVERGENT B0, `(.L_x_17) ;  /* 0x0000095000007945 */ /* 0x000fe20003800200 */
[----:B------:R-:W-:Y:S01]  /*0d40*/  IMAD.MOV.U32 R23, RZ, RZ, 0x7f800000 ;  /* 0x7f800000ff177424 */ /* 0x000fe200078e00ff */
[----:B--2---:R-:W-:-:S04]  /*0d50*/  SHF.R.U32.HI R0, RZ, 0x2, R11 ;  /* 0x00000002ff007819 */ /* 0x004fc8000001160b */
[----:B------:R-:W-:Y:S01]  /*0d60*/  LOP3.LUT R0, R0, R11, RZ, 0x3c, !PT ;  /* 0x0000000b00007212 */ /* 0x000fe200078e3cff */
[----:B---3--:R-:W-:Y:S01]  /*0d70*/  STG.E.64 desc[UR6][R2.64+0x8], R6 ;  /* 0x0000080602007986 */ /* 0x008fe2000c101b06 */
[----:B------:R-:W-:Y:S02]  /*0d80*/  SHF.L.U32 R11, R7, 0x4, RZ ;  /* 0x00000004070b7819 */ /* 0x000fe400000006ff */
[----:B0-----:R-:W-:Y:S01]  /*0d90*/  SHF.R.U32.HI R9, RZ, 0x2, R12 ;  /* 0x00000002ff097819 */ /* 0x001fe2000001160c */
[----:B------:R-:W-:-:S03]  /*0da0*/  IMAD.SHL.U32 R8, R0, 0x2, RZ ;  /* 0x0000000200087824 */ /* 0x000fc600078e00ff */
[----:B------:R-:W-:Y:S02]  /*0db0*/  LOP3.LUT R9, R9, R12, RZ, 0x3c, !PT ;  /* 0x0000000c09097212 */ /* 0x000fe400078e3cff */
[----:B------:R-:W-:Y:S01]  /*0dc0*/  LOP3.LUT R8, R0, R8, R11, 0x96, !PT ;  /* 0x0000000800087212 */ /* 0x000fe200078e960b */
[----:B------:R-:W-:Y:S02]  /*0dd0*/  IMAD.MOV.U32 R11, RZ, RZ, 0x2f800000 ;  /* 0x2f800000ff0b7424 */ /* 0x000fe400078e00ff */
[----:B------:R-:W-:Y:S01]  /*0de0*/  IMAD.SHL.U32 R22, R9, 0x2, RZ ;  /* 0x0000000209167824 */ /* 0x000fe200078e00ff */
[----:B------:R-:W-:-:S04]  /*0df0*/  LOP3.LUT R8, R8, R7, RZ, 0x3c, !PT ;  /* 0x0000000708087212 */ /* 0x000fc800078e3cff */
[----:B------:R-:W-:Y:S02]  /*0e00*/  IADD3 R0, PT, PT, R10, 0x587c5, R8 ;  /* 0x000587c50a007810 */ /* 0x000fe40007ffe008 */
[----:B------:R-:W-:Y:S02]  /*0e10*/  SHF.L.U32 R12, R8, 0x4, RZ ;  /* 0x00000004080c7819 */ /* 0x000fe400000006ff */
[----:B------:R-:W-:Y:S02]  /*0e20*/  I2FP.F32.U32 R0, R0 ;  /* 0x0000000000007245 */ /* 0x000fe40000201000 */
[----:B------:R-:W-:Y:S01]  /*0e30*/  LOP3.LUT R9, R9, R22, R12, 0x96, !PT ;  /* 0x0000001609097212 */ /* 0x000fe200078e960c */
[----:B------:R-:W-:Y:S02]  /*0e40*/  VIADD R12, R10, 0xb0f8a ;  /* 0x000b0f8a0a0c7836 */ /* 0x000fe40000000000 */
[----:B------:R-:W-:Y:S01]  /*0e50*/  FFMA R0, R0, R11, 1.1641532182693481445e-10 ;  /* 0x2f00000000007423 */ /* 0x000fe2000000000b */
[----:B------:R-:W-:-:S02]  /*0e60*/  LOP3.LUT R9, R9, R8, RZ, 0x3c, !PT ;  /* 0x0000000809097212 */ /* 0x000fc400078e3cff */
[----:B------:R-:W-:Y:S02]  /*0e70*/  STG.E.64 desc[UR6][R2.64], R12 ;  /* 0x0000000c02007986 */ /* 0x000fe4000c101b06 */
[C---:B------:R-:W-:Y:S02]  /*0e80*/  FSETP.GEU.AND P0, PT, R0.reuse, 1.175494350822287508e-38, PT ;  /* 0x008000000000780b */ /* 0x040fe40003f0e000 */
[----:B------:R0:W-:Y:S11]  /*0e90*/  STG.E.64 desc[UR6][R2.64+0x10], R8 ;  /* 0x0000100802007986 */ /* 0x0001f6000c101b06 */
        /* <DEDUP_REMOVED lines=13> */
[C---:B------:R-:W-:Y:S02]  /*0f70*/  FFMA R22, R21.reuse, R22, 0.20012299716472625732 ;  /* 0x3e4ced0b15167423 */ /* 0x040fe40000000016 */
[----:B------:R-:W-:Y:S02]  /*0f80*/  FMUL R10, R10, 6.2800002098083496094 ;  /* 0x40c8f5c30a0a7820 */ /* 0x000fe40000400000 */
[C---:B------:R-:W-:Y:S02]  /*0f90*/  FFMA R22, R21.reuse, R22, -0.24999669194221496582 ;  /* 0xbe7fff2215167423 */ /* 0x040fe40000000016 */
[C---:B------:R-:W-:Y:S01]  /*0fa0*/  FMUL R11, R10.reuse, 0.63661974668502807617 ;  /* 0x3f22f9830a0b7820 */ /* 0x040fe20000400000 */
[----:B------:R-:W-:Y:S01]  /*0fb0*/  FSETP.GE.AND P1, PT, |R10|, 105615, PT ;  /* 0x47ce47800a00780b */ /* 0x000fe20003f26200 */
[----:B------:R-:W-:-:S04]  /*0fc0*/  FFMA R22, R21, R22, 0.33333182334899902344 ;  /* 0x3eaaaa7815167423 */ /* 0x000fc80000000016 */
[----:B------:R-:W1:Y:S01]  /*0fd0*/  F2I.NTZ R11, R11 ;  /* 0x0000000b000b7305 */ /* 0x000e620000203100 */
[C---:B------:R-:W-:Y:S01]  /*0fe0*/  FFMA R24, R21.reuse, R22, -0.5 ;  /* 0xbf00000015187423 */ /* 0x040fe20000000016 */
[----:B------:R-:W-:Y:S02]  /*0ff0*/  FSEL R22, RZ, -23, P0 ;  /* 0xc1b80000ff167808 */ /* 0x000fe40000000000 */
[----:B------:R-:W-:Y:S01]  /*1000*/  ISETP.GT.U32.AND P0, PT, R0, 0x7f7fffff, PT ;  /* 0x7f7fffff0000780c */ /* 0x000fe20003f04070 */
[----:B------:R-:W-:Y:S02]  /*1010*/  FMUL R24, R21, R24 ;  /* 0x0000001815187220 */ /* 0x000fe40000400000 */
[----:B------:R-:W-:Y:S02]  /*1020*/  FFMA R15, R15, 1.1920928955078125e-07, R22 ;  /* 0x340000000f0f7823 */ /* 0x000fe40000000016 */
[----:B------:R-:W-:-:S04]  /*1030*/  FFMA R24, R21, R24, R21 ;  /* 0x0000001815187223 */ /* 0x000fc80000000015 */
[----:B------:R-:W-:Y:S01]  /*1040*/  FFMA R15, R15, 0.69314718246459960938, R24 ;  /* 0x3f3172180f0f7823 */ /* 0x000fe20000000018 */
[----:B-1----:R-:W-:-:S03]  /*1050*/  I2FP.F32.S32 R21, R11 ;  /* 0x0000000b00157245 */ /* 0x002fc60000201400 */
[C---:B------:R-:W-:Y:S01]  /*1060*/  @P0 FFMA R15, R0.reuse, R23, +INF ;  /* 0x7f800000000f0423 */ /* 0x040fe20000000017 */
[----:B------:R-:W-:Y:S01]  /*1070*/  FSETP.NEU.AND P0, PT, R0, RZ, PT ;  /* 0x000000ff0000720b */ /* 0x000fe20003f0d000 */
[----:B------:R-:W-:Y:S02]  /*1080*/  FFMA R22, R21, -1.5707962512969970703, R10 ;  /* 0xbfc90fda15167823 */ /* 0x000fe4000000000a */
[----:B------:R-:W-:Y:S02]  /*1090*/  FMUL R15, R15, -2 ;  /* 0xc00000000f0f7820 */ /* 0x000fe40000400000 */
[----:B------:R-:W-:-:S03]  /*10a0*/  FFMA R22, R21, -7.5497894158615963534e-08, R22 ;  /* 0xb3a2216815167823 */ /* 0x000fc60000000016 */
[----:B0-----:R-:W-:Y:S01]  /*10b0*/  FSEL R2, R15, +INF , P0 ;  /* 0x7f8000000f027808 */ /* 0x001fe20000000000 */
[----:B------:R-:W-:Y:S01]  /*10c0*/  FFMA R0, R21, -5.3903029534742383927e-15, R22 ;  /* 0xa7c234c515007823 */ /* 0x000fe20000000016 */
[----:B------:R-:W-:Y:S06]  /*10d0*/  @!P1 BRA `(.L_x_18) ;  /* 0x0000000400689947 */ /* 0x000fec0003800000 */
        /* <DEDUP_REMOVED lines=11> */
.L_x_19:
        /* <DEDUP_REMOVED lines=57> */
[----:B------:R-:W-:Y:S02]  /*1520*/  ISETP.EQ.AND P0, PT, R7, 0x8, PT ;  /* 0x000000080700780c */ /* 0x000fe40003f02270 */
[----:B------:R-:W-:Y:S01]  /*1530*/  @P3 MOV R14, R18 ;  /* 0x00000012000e3202 */ /* 0x000fe20000000f00 */
[----:B------:R-:W-:Y:S01]  /*1540*/  @P5 IMAD.MOV.U32 R14, RZ, RZ, R19 ;  /* 0x000000ffff0e5224 */ /* 0x000fe200078e0013 */
[----:B------:R-:W-:Y:S01]  /*1550*/  SHF.L.W.U32.HI R3, R6, R10, R3 ;  /* 0x0000000a06037219 */ /* 0x000fe20000010e03 */
[----:B------:R-:W-:-:S08]  /*1560*/  @P4 IMAD.MOV.U32 R14, RZ, RZ, R20 ;  /* 0x000000ffff0e4224 */ /* 0x000fd000078e0014 */
[----:B------:R-:W-:-:S04]  /*1570*/  @P0 MOV R14, R0 ;  /* 0x00000000000e0202 */ /* 0x000fc80000000f00 */
[----:B------:R-:W-:-:S07]  /*1580*/  SHF.L.W.U32.HI R6, R14, R10, R6 ;  /* 0x0000000a0e067219 */ /* 0x000fce0000010e06 */
.L_x_21:
[----:B------:R-:W-:Y:S05]  /*1590*/  BSYNC.RECONVERGENT B1 ;  /* 0x0000000000017941 */ /* 0x000fea0003800200 */
.L_x_20:
[C-C-:B------:R-:W-:Y:S01]  /*15a0*/  SHF.L.W.U32.HI R0, R6.reuse, 0x2, R3.reuse ;  /* 0x0000000206007819 */ /* 0x140fe20000010e03 */
[----:B------:R-:W-:Y:S01]  /*15b0*/  IMAD.SHL.U32 R6, R6, 0x4, RZ ;  /* 0x0000000406067824 */ /* 0x000fe200078e00ff */
[----:B------:R-:W-:Y:S01]  /*15c0*/  UMOV UR4, 0x54442d19 ;  /* 0x54442d1900047882 */ /* 0x000fe20000000000 */
[----:B------:R-:W-:Y:S01]  /*15d0*/  UMOV UR5, 0x3bf921fb ;  /* 0x3bf921fb00057882 */ /* 0x000fe20000000000 */
[----:B------:R-:W-:Y:S02]  /*15e0*/  SHF.R.S32.HI R7, RZ, 0x1f, R0 ;  /* 0x0000001fff077819 */ /* 0x000fe40000011400 */
[----:B------:R-:W-:Y:S02]  /*15f0*/  SHF.R.U32.HI R3, RZ, 0x1e, R3 ;  /* 0x0000001eff037819 */ /* 0x000fe40000011603 */
[C---:B------:R-:W-:Y:S02]  /*1600*/  LOP3.LUT R8, R7.reuse, R6, RZ, 0x3c, !PT ;  /* 0x0000000607087212 */ /* 0x040fe400078e3cff */
[----:B------:R-:W-:-:S02]  /*1610*/  LOP3.LUT R9, R7, R0, RZ, 0x3c, !PT ;  /* 0x0000000007097212 */ /* 0x000fc400078e3cff */
[C---:B------:R-:W-:Y:S02]  /*1620*/  ISETP.GE.AND P0, PT, R0.reuse, RZ, PT ;  /* 0x000000ff0000720c */ /* 0x040fe40003f06270 */
[----:B------:R-:W0:Y:S01]  /*1630*/  I2F.F64.S64 R6, R8 ;  /* 0x0000000800067312 */ /* 0x000e220000301c00 */
[----:B------:R-:W-:Y:S01]  /*1640*/  LEA.HI R11, R0, R3, RZ, 0x1 ;  /* 0x00000003000b7211 */ /* 0x000fe200078f08ff */
[----:B0-----:R-:W-:-:S10]  /*1650*/  DMUL R6, R6, UR4 ;  /* 0x0000000406067c28 */ /* 0x001fd40008000000 */
[----:B------:R-:W0:Y:S02]  /*1660*/  F2F.F32.F64 R6, R6 ;  /* 0x0000000600067310 */ /* 0x000e240000301000 */
[----:B0-----:R-:W-:-:S07]  /*1670*/  FSEL R0, -R6, R6, !P0 ;  /* 0x0000000606007208 */ /* 0x001fce0004000100 */
.L_x_18:
[----:B------:R-:W-:Y:S05]  /*1680*/  BSYNC.RECONVERGENT B0 ;  /* 0x0000000000007941 */ /* 0x000fea0003800200 */
.L_x_17:
[----:B------:R-:W-:Y:S02]  /*1690*/  IMAD.MOV.U32 R6, RZ, RZ, 0x37cbac00 ;  /* 0x37cbac00ff067424 */ /* 0x000fe400078e00ff */
[----:B------:R-:W-:Y:S01]  /*16a0*/  FMUL R3, R0, R0 ;  /* 0x0000000000037220 */ /* 0x000fe20000400000 */
[----:B------:R-:W-:Y:S01]  /*16b0*/  LOP3.LUT R7, R11, 0x1, RZ, 0xc0, !PT ;  /* 0x000000010b077812 */ /* 0x000fe200078ec0ff */
[----:B------:R-:W-:Y:S01]  /*16c0*/  IMAD.MOV.U32 R10, RZ, RZ, 0x3e2aaaa8 ;  /* 0x3e2aaaa8ff0a7424 */ /* 0x000fe200078e00ff */
[----:B------:R-:W-:Y:S01]  /*16d0*/  MOV R8, 0x3c0885e4 ;  /* 0x3c0885e400087802 */ /* 0x000fe20000000f00 */
[----:B------:R-:W-:Y:S01]  /*16e0*/  FFMA R6, R3, R6, -0.0013887860113754868507 ;  /* 0xbab607ed03067423 */ /* 0x000fe20000000006 */
[----:B------:R-:W-:Y:S01]  /*16f0*/  ISETP.NE.U32.AND P0, PT, R7, 0x1, PT ;  /* 0x000000010700780c */ /* 0x000fe20003f05070 */
[----:B------:R-:W-:Y:S01]  /*1700*/  VIADD R11, R11, 0x1 ;  /* 0x000000010b0b7836 */ /* 0x000fe20000000000 */
[----:B------:R0:W1:Y:S01]  /*1710*/  MUFU.RSQ R7, R2 ;  /* 0x0000000200077308 */ /* 0x0000620000001400 */
[----:B------:R-:W-:Y:S01]  /*1720*/  BSSY.RECONVERGENT B0, `(.L_x_22) ;  /* 0x0000016000007945 */ /* 0x000fe20003800200 */
[----:B------:R-:W-:-:S02]  /*1730*/  FSEL R6, R6, -0.00019574658654164522886, P0 ;  /* 0xb94d415306067808 */ /* 0x000fc40000000000 */
[----:B------:R-:W-:Y:S02]  /*1740*/  FSEL R8, R8, 0.041666727513074874878, !P0 ;  /* 0x3d2aaabb08087808 */ /* 0x000fe40004000000 */
[----:B------:R-:W-:Y:S02]  /*1750*/  FSEL R10, -R10, -0.4999999701976776123, !P0 ;  /* 0xbeffffff0a0a7808 */ /* 0x000fe40004000100 */
[----:B------:R-:W-:Y:S01]  /*1760*/  FSEL R0, R0, 1, !P0 ;  /* 0x3f80000000007808 */ /* 0x000fe20004000000 */
[----:B------:R-:W-:Y:S01]  /*1770*/  FFMA R6, R3, R6, R8 ;  /* 0x0000000603067223 */ /* 0x000fe20000000008 */
[----:B------:R-:W-:Y:S02]  /*1780*/  IADD3 R8, PT, PT, R2, -0xd000000, RZ ;  /* 0xf300000002087810 */ /* 0x000fe40007ffe0ff */
[----:B------:R-:W-:Y:S01]  /*1790*/  LOP3.LUT P1, RZ, R11, 0x2, RZ, 0xc0, !PT ;  /* 0x000000020bff7812 */ /* 0x000fe2000782c0ff */
[C---:B------:R-:W-:Y:S01]  /*17a0*/  FFMA R6, R3.reuse, R6, R10 ;  /* 0x0000000603067223 */ /* 0x040fe2000000000a */
[----:B------:R-:W-:Y:S01]  /*17b0*/  ISETP.GT.U32.AND P0, PT, R8, 0x727fffff, PT ;  /* 0x727fffff0800780c */ /* 0x000fe20003f04070 */
[----:B------:R-:W-:-:S04]  /*17c0*/  FFMA R3, R3, R0, RZ ;  /* 0x0000000003037223 */ /* 0x000fc800000000ff */
[----:B------:R-:W-:-:S06]  /*17d0*/  FFMA R3, R3, R6, R0 ;  /* 0x0000000603037223 */ /* 0x000fcc0000000000 */
[----:B------:R-:W-:Y:S02]  /*17e0*/  @P1 FADD R3, RZ, -R3 ;  /* 0x80000003ff031221 */ /* 0x000fe40000000000 */
[----:B01----:R-:W-:Y:S05]  /*17f0*/  @!P0 BRA `(.L_x_23) ;  /* 0x0000000000108947 */ /* 0x003fea0003800000 */
[----:B------:R-:W-:Y:S01]  /*1800*/  IMAD.MOV.U32 R0, RZ, RZ, R2 ;  /* 0x000000ffff007224 */ /* 0x000fe200078e0002 */
[----:B------:R-:W-:-:S07]  /*1810*/  MOV R12, 0x1830 ;  /* 0x00001830000c7802 */ /* 0x000fce0000000f00 */
[----:B------:R-:W-:Y:S05]  /*1820*/  CALL.REL.NOINC `($__internal_0_$__cuda_sm20_sqrt_rn_f32_slowpath) ;  /* 0x0000000000387944 */ /* 0x000fea0003c00000 */
[----:B------:R-:W-:Y:S05]  /*1830*/  BRA `(.L_x_24) ;  /* 0x0000000000107947 */ /* 0x000fea0003800000 */
.L_x_23:
[----:B------:R-:W-:Y:S01]  /*1840*/  FMUL.FTZ R9, R2, R7 ;  /* 0x0000000702097220 */ /* 0x000fe20000410000 */
[----:B------:R-:W-:-:S03]  /*1850*/  FMUL.FTZ R7, R7, 0.5 ;  /* 0x3f00000007077820 */ /* 0x000fc60000410000 */
[----:B------:R-:W-:-:S04]  /*1860*/  FFMA R0, -R9, R9, R2 ;  /* 0x0000000909007223 */ /* 0x000fc80000000102 */
[----:B------:R-:W-:-:S07]  /*1870*/  FFMA R0, R0, R7, R9 ;  /* 0x0000000700007223 */ /* 0x000fce0000000009 */
.L_x_24:
[----:B------:R-:W-:Y:S05]  /*1880*/  BSYNC.RECONVERGENT B0 ;  /* 0x0000000000007941 */ /* 0x000fea0003800200 */
.L_x_22:
[----:B------:R-:W2:Y:S01]  /*1890*/  LDG.E R7, desc[UR6][R4.64+0x4] ;  /* 0x0000040604077981 */ /* 0x000ea2000c1e1900 */
[----:B------:R-:W0:Y:S01]  /*18a0*/  LDC R9, c[0x0][0x38c] ;  /* 0x0000e300ff097b82 */ /* 0x000e220000000800 */
[----:B------:R-:W0:Y:S01]  /*18b0*/  LDCU UR4, c[0x0][0x390] ;  /* 0x00007200ff0477ac */ /* 0x000e220008000800 */
[----:B------:R-:W-:-:S04]  /*18c0*/  FMUL R0, R3, R0 ;  /* 0x0000000003007220 */ /* 0x000fc80000400000 */
[----:B0-----:R-:W-:-:S04]  /*18d0*/  FFMA R0, R0, UR4, R9 ;  /* 0x0000000400007c23 */ /* 0x001fc80008000009 */
[----:B--2---:R-:W-:-:S05]  /*18e0*/  FADD R7, R0, R7 ;  /* 0x0000000700077221 */ /* 0x004fca0000000000 */
[----:B------:R-:W-:Y:S01]  /*18f0*/  STG.E desc[UR6][R4.64+0x4], R7 ;  /* 0x0000040704007986 */ /* 0x000fe2000c101906 */
[----:B------:R-:W-:Y:S05]  /*1900*/  EXIT ;  /* 0x000000000000794d */ /* 0x000fea0003800000 */
        .weak           $__internal_0_$__cuda_sm20_sqrt_rn_f32_slowpath
        .type           $__internal_0_$__cuda_sm20_sqrt_rn_f32_slowpath,@function
        .size           $__internal_0_$__cuda_sm20_sqrt_rn_f32_slowpath,(.L_x_74 - $__internal_0_$__cuda_sm20_sqrt_rn_f32_slowpath)
$__internal_0_$__cuda_sm20_sqrt_rn_f32_slowpath:
[----:B------:R-:W-:-:S13]  /*1910*/  LOP3.LUT P0, RZ, R0, 0x7fffffff, RZ, 0xc0, !PT ;  /* 0x7fffffff00ff7812 */ /* 0x000fda000780c0ff */
[----:B------:R-:W-:Y:S01]  /*1920*/  @!P0 IMAD.MOV.U32 R6, RZ, RZ, R0 ;  /* 0x000000ffff068224 */ /* 0x000fe200078e0000 */
[----:B------:R-:W-:Y:S06]  /*1930*/  @!P0 BRA `(.L_x_25) ;  /* 0x0000000000408947 */ /* 0x000fec0003800000 */
[----:B------:R-:W-:-:S13]  /*1940*/  FSETP.GEU.FTZ.AND P0, PT, R0, RZ, PT ;  /* 0x000000ff0000720b */ /* 0x000fda0003f1e000 */
[----:B------:R-:W-:Y:S01]  /*1950*/  @!P0 MOV R6, 0x7fffffff ;  /* 0x7fffffff00068802 */ /* 0x000fe20000000f00 */
[----:B------:R-:W-:Y:S06]  /*1960*/  @!P0 BRA `(.L_x_25) ;  /* 0x0000000000348947 */ /* 0x000fec0003800000 */
[----:B------:R-:W-:-:S13]  /*1970*/  FSETP.GTU.FTZ.AND P0, PT, |R0|, +INF , PT ;  /* 0x7f8000000000780b */ /* 0x000fda0003f1c200 */
[----:B------:R-:W-:Y:S01]  /*1980*/  @P0 FADD.FTZ R6, R0, 1 ;  /* 0x3f80000000060421 */ /* 0x000fe20000010000 */
[----:B------:R-:W-:Y:S06]  /*1990*/  @P0 BRA `(.L_x_25) ;  /* 0x0000000000280947 */ /* 0x000fec0003800000 */
[----:B------:R-:W-:-:S13]  /*19a0*/  FSETP.NEU.FTZ.AND P0, PT, |R0|, +INF , PT ;  /* 0x7f8000000000780b */ /* 0x000fda0003f1d200 */
[----:B------:R-:W-:-:S04]  /*19b0*/  @P0 FFMA R8, R0, 1.84467440737095516160e+19, RZ ;  /* 0x5f80000000080823 */ /* 0x000fc800000000ff */
[----:B------:R-:W0:Y:S02]  /*19c0*/  @P0 MUFU.RSQ R9, R8 ;  /* 0x0000000800090308 */ /* 0x000e240000001400 */
[----:B0-----:R-:W-:Y:S01]  /*19d0*/  @P0 FMUL.FTZ R11, R8, R9 ;  /* 0x00000009080b0220 */ /* 0x001fe20000410000 */
[----:B------:R-:W-:-:S03]  /*19e0*/  @P0 FMUL.FTZ R9, R9, 0.5 ;  /* 0x3f00000009090820 */ /* 0x000fc60000410000 */
[----:B------:R-:W-:-:S04]  /*19f0*/  @P0 FADD.FTZ R6, -R11, -RZ ;  /* 0x800000ff0b060221 */ /* 0x000fc80000010100 */
[----:B------:R-:W-:Y:S01]  /*1a00*/  @P0 FFMA R10, R11, R6, R8 ;  /* 0x000000060b0a0223 */ /* 0x000fe20000000008 */
[----:B------:R-:W-:-:S03]  /*1a10*/  @!P0 IMAD.MOV.U32 R6, RZ, RZ, R0 ;  /* 0x000000ffff068224 */ /* 0x000fc600078e0000 */
[----:B------:R-:W-:-:S04]  /*1a20*/  @P0 FFMA R9, R10, R9, R11 ;  /* 0x000000090a090223 */ /* 0x000fc8000000000b */
[----:B------:R-:W-:-:S07]  /*1a30*/  @P0 FMUL.FTZ R6, R9, 2.3283064365386962891e-10 ;  /* 0x2f80000009060820 */ /* 0x000fce0000410000 */
.L_x_25:
[----:B------:R-:W-:Y:S01]  /*1a40*/  MOV R8, R12 ;  /* 0x0000000c00087202 */ /* 0x000fe20000000f00 */
[----:B------:R-:W-:Y:S02]  /*1a50*/  IMAD.MOV.U32 R9, RZ, RZ, 0x0 ;  /* 0x00000000ff097424 */ /* 0x000fe400078e00ff */
[----:B------:R-:W-:Y:S02]  /*1a60*/  IMAD.MOV.U32 R0, RZ, RZ, R6 ;  /* 0x000000ffff007224 */ /* 0x000fe400078e0006 */
[----:B------:R-:W-:Y:S05]  /*1a70*/  RET.REL.NODEC R8 `(_Z29add_gaussian_noise_to_symbolsP6SymboliffP17curandStateXORWOW) ;  /* 0xffffffe408607950 */ /* 0x000fea0003c3ffff */
.L_x_26:
        /* <DEDUP_REMOVED lines=16> */
.L_x_74:


//--------------------- .text._Z12DemodulationP6SymbolPii --------------------------
	.section	.text._Z12DemodulationP6SymbolPii,"ax",@progbits
	.align	128
        .global         _Z12DemodulationP6SymbolPii
        .type           _Z12DemodulationP6SymbolPii,@function
        .size           _Z12DemodulationP6SymbolPii,(.L_x_77 - _Z12DemodulationP6SymbolPii)
        .other          _Z12DemodulationP6SymbolPii,@"STO_CUDA_ENTRY STV_DEFAULT"
_Z12DemodulationP6SymbolPii:
.text._Z12DemodulationP6SymbolPii:
        /* <DEDUP_REMOVED lines=11> */
[----:B-1----:R-:W2:Y:S04]  /*00b0*/  LDG.E R4, desc[UR4][R2.64] ;  /* 0x0000000402047981 */ /* 0x002ea8000c1e1900 */
[----:B------:R-:W3:Y:S01]  /*00c0*/  LDG.E R5, desc[UR4][R2.64+0x4] ;  /* 0x0000040402057981 */ /* 0x000ee2000c1e1900 */
[----:B------:R-:W-:Y:S01]  /*00d0*/  IMAD.MOV.U32 R6, RZ, RZ, 0x3f000000 ;  /* 0x3f000000ff067424 */ /* 0x000fe200078e00ff */
[----:B------:R-:W-:Y:S04]  /*00e0*/  BSSY.RECONVERGENT B0, `(.L_x_27) ;  /* 0x0000047000007945 */ /* 0x000fe80003800200 */
[----:B--2---:R-:W-:-:S02]  /*00f0*/  LOP3.LUT R7, R6, 0x80000000, R4, 0xb8, !PT ;  /* 0x8000000006077812 */ /* 0x004fc400078eb804 */
[----:B---3--:R-:W-:-:S03]  /*0100*/  LOP3.LUT R6, R6, 0x80000000, R5, 0xb8, !PT ;  /* 0x8000000006067812 */ /* 0x008fc600078eb805 */
[----:B------:R-:W-:Y:S02]  /*0110*/  FADD.RZ R7, R4, R7 ;  /* 0x0000000704077221 */ /* 0x000fe4000000c000 */
[----:B------:R-:W-:-:S04]  /*0120*/  FADD.RZ R8, R5, R6 ;  /* 0x0000000605087221 */ /* 0x000fc8000000c000 */
[----:B------:R-:W0:Y:S08]  /*0130*/  F2I.TRUNC.NTZ R7, R7 ;  /* 0x0000000700077305 */ /* 0x000e30000020f100 */
[----:B------:R-:W1:Y:S01]  /*0140*/  F2I.TRUNC.NTZ R10, R8 ;  /* 0x00000008000a7305 */ /* 0x000e62000020f100 */
[----:B0-----:R-:W-:Y:S02]  /*0150*/  I2FP.F32.S32 R9, R7 ;  /* 0x0000000700097245 */ /* 0x001fe40000201400 */
[----:B------:R-:W-:-:S02]  /*0160*/  LOP3.LUT R6, R7, 0x1, RZ, 0xc0, !PT ;  /* 0x0000000107067812 */ /* 0x000fc400078ec0ff */
[----:B------:R-:W-:Y:S01]  /*0170*/  FSETP.GEU.AND P1, PT, R4, R9, PT ;  /* 0x000000090400720b */ /* 0x000fe20003f2e000 */
[----:B------:R-:W-:Y:S01]  /*0180*/  IMAD.MOV.U32 R9, RZ, RZ, -0x1 ;  /* 0xffffffffff097424 */ /* 0x000fe200078e00ff */
[----:B------:R-:W-:Y:S02]  /*0190*/  ISETP.NE.U32.AND P0, PT, R6, 0x1, PT ;  /* 0x000000010600780c */ /* 0x000fe40003f05070 */
[----:B-1----:R-:W-:Y:S02]  /*01a0*/  I2FP.F32.S32 R4, R10 ;  /* 0x0000000a00047245 */ /* 0x002fe40000201400 */
[----:B------:R-:W-:Y:S02]  /*01b0*/  SEL R2, R9, 0x1, !P1 ;  /* 0x0000000109027807 */ /* 0x000fe40004800000 */
[----:B------:R-:W-:Y:S02]  /*01c0*/  FSETP.GEU.AND P1, PT, R5, R4, PT ;  /* 0x000000040500720b */ /* 0x000fe40003f2e000 */
[----:B------:R-:W-:-:S02]  /*01d0*/  SEL R2, R2, RZ, P0 ;  /* 0x000000ff02027207 */ /* 0x000fc40000000000 */
[----:B------:R-:W-:-:S03]  /*01e0*/  LOP3.LUT R3, R10, 0x1, RZ, 0xc0, !PT ;  /* 0x000000010a037812 */ /* 0x000fc600078ec0ff */
[----:B------:R-:W-:Y:S01]  /*01f0*/  IMAD.IADD R8, R7, 0x1, R2 ;  /* 0x0000000107087824 */ /* 0x000fe200078e0202 */
[----:B------:R-:W-:Y:S02]  /*0200*/  SEL R2, R9, 0x1, !P1 ;  /* 0x0000000109027807 */ /* 0x000fe40004800000 */
[----:B------:R-:W-:Y:S02]  /*0210*/  ISETP.NE.U32.AND P0, PT, R3, 0x1, PT ;  /* 0x000000010300780c */ /* 0x000fe40003f05070 */
[----:B------:R-:W-:Y:S02]  /*0220*/  ISETP.GT.AND P1, PT, R8, -0x2, PT ;  /* 0xfffffffe0800780c */ /* 0x000fe40003f24270 */
[----:B------:R-:W-:Y:S01]  /*0230*/  SEL R3, R2, RZ, P0 ;  /* 0x000000ff02037207 */ /* 0x000fe20000000000 */
[----:B------:R-:W-:-:S04]  /*0240*/  IMAD.MOV.U32 R2, RZ, RZ, RZ ;  /* 0x000000ffff027224 */ /* 0x000fc800078e00ff */
[----:B------:R-:W-:-:S06]  /*0250*/  IMAD.IADD R3, R10, 0x1, R3 ;  /* 0x000000010a037824 */ /* 0x000fcc00078e0203 */
[----:B------:R-:W-:Y:S05]  /*0260*/  @P1 BRA `(.L_x_28) ;  /* 0x00000000003c1947 */ /* 0x000fea0003800000 */
[----:B------:R-:W-:Y:S02]  /*0270*/  ISETP.NE.AND P0, PT, R8, -0x7, PT ;  /* 0xfffffff90800780c */ /* 0x000fe40003f05270 */
[----:B------:R-:W-:-:S11]  /*0280*/  CS2R R4, SRZ ;  /* 0x0000000000047805 */ /* 0x000fd6000001ff00 */
[----:B------:R-:W-:Y:S05]  /*0290*/  @!P0 BRA `(.L_x_29) ;  /* 0x0000000000ac8947 */ /* 0x000fea0003800000 */
[----:B------:R-:W-:-:S05]  /*02a0*/  HFMA2 R5, -RZ, RZ, 0, 2.98023223876953125e-07 ;  /* 0x00000005ff057431 */ /* 0x000fca00000001ff */
[----:B------:R-:W-:-:S05]  /*02b0*/  VIADDMNMX.U32 R5, R8, R5, 0x3, PT ;  /* 0x0000000308057446 */ /* 0x000fca0003800005 */
[----:B------:R-:W-:-:S04]  /*02c0*/  IMAD.SHL.U32 R5, R5, 0x4, RZ ;  /* 0x0000000405057824 */ /* 0x000fc800078e00ff */
[----:B------:R-:W0:Y:S02]  /*02d0*/  LDC R6, c[0x2][R5] ;  /* 0x0080000005067b82 */ /* 0x000e240000000800 */
[----:B0-----:R-:W-:-:S04]  /*02e0*/  SHF.R.S32.HI R7, RZ, 0x1f, R6 ;  /* 0x0000001fff077819 */ /* 0x001fc80000011406 */
.L_x_44:
[----:B------:R-:W-:Y:S05]  /*02f0*/  BRX R6 -0x300                                                                         (*"BRANCH_TARGETS .L_x_45,.L_x_46,.L_x_47"*) ;  /* 0xfffffffc06407949 */ /* 0x000fea000383ffff */
.L_x_47:
[----:B------:R-:W-:Y:S02]  /*0300*/  IMAD.MOV.U32 R5, RZ, RZ, 0x1 ;  /* 0x00000001ff057424 */ /* 0x000fe400078e00ff */
[----:B------:R-:W-:Y:S01]  /*0310*/  IMAD.MOV.U32 R2, RZ, RZ, 0x1 ;  /* 0x00000001ff027424 */ /* 0x000fe200078e00ff */
[----:B------:R-:W-:Y:S06]  /*0320*/  BRA `(.L_x_29) ;  /* 0x0000000000887947 */ /* 0x000fec0003800000 */
.L_x_45:
[----:B------:R-:W-:Y:S01]  /*0330*/  CS2R R4, SRZ ;  /* 0x0000000000047805 */ /* 0x000fe2000001ff00 */
[----:B------:R-:W-:Y:S01]  /*0340*/  IMAD.MOV.U32 R2, RZ, RZ, 0x1 ;  /* 0x00000001ff027424 */ /* 0x000fe200078e00ff */
[----:B------:R-:W-:Y:S06]  /*0350*/  BRA `(.L_x_29) ;  /* 0x00000000007c7947 */ /* 0x000fec0003800000 */
.L_x_28:
[----:B------:R-:W-:-:S13]  /*0360*/  ISETP.GT.AND P0, PT, R8, 0x2, PT ;  /* 0x000000020800780c */ /* 0x000fda0003f04270 */
[----:B------:R-:W-:Y:S05]  /*0370*/  @P0 BRA `(.L_x_30) ;  /* 0x0000000000300947 */ /* 0x000fea0003800000 */
[----:B------:R-:W-:-:S05]  /*0380*/  HFMA2 R5, -RZ, RZ, 0, 5.9604644775390625e-08 ;  /* 0x00000001ff057431 */ /* 0x000fca00000001ff */
[----:B------:R-:W-:-:S05]  /*0390*/  VIADDMNMX.U32 R4, R8, R5, 0x3, PT ;  /* 0x0000000308047446 */ /* 0x000fca0003800005 */
[----:B------:R-:W-:-:S04]  /*03a0*/  IMAD.SHL.U32 R6, R4, 0x4, RZ ;  /* 0x0000000404067824 */ /* 0x000fc800078e00ff */
[----:B------:R-:W0:Y:S02]  /*03b0*/  LDC R4, c[0x2][R6+0x10] ;  /* 0x0080040006047b82 */ /* 0x000e240000000800 */
[----:B0-----:R-:W-:-:S04]  /*03c0*/  SHF.R.S32.HI R5, RZ, 0x1f, R4 ;  /* 0x0000001fff057819 */ /* 0x001fc80000011404 */
.L_x_49:
[----:B------:R-:W-:Y:S05]  /*03d0*/  BRX R4 -0x3e0                                                                         (*"BRANCH_TARGETS .L_x_50,.L_x_46,.L_x_52"*) ;  /* 0xfffffffc04087949 */ /* 0x000fea000383ffff */
.L_x_52:
[----:B------:R-:W-:Y:S02]  /*03e0*/  IMAD.MOV.U32 R4, RZ, RZ, 0x1 ;  /* 0x00000001ff047424 */ /* 0x000fe400078e00ff */
[----:B------:R-:W-:Y:S01]  /*03f0*/  IMAD.MOV.U32 R5, RZ, RZ, 0x1 ;  /* 0x00000001ff057424 */ /* 0x000fe200078e00ff */
[----:B------:R-:W-:Y:S06]  /*0400*/  BRA `(.L_x_29) ;  /* 0x0000000000507947 */ /* 0x000fec0003800000 */
.L_x_50:
[----:B------:R-:W-:Y:S01]  /*0410*/  IMAD.MOV.U32 R5, RZ, RZ, 0x1 ;  /* 0x00000001ff057424 */ /* 0x000fe200078e00ff */
[----:B------:R-:W-:Y:S01]  /*0420*/  MOV R4, RZ ;  /* 0x000000ff00047202 */ /* 0x000fe20000000f00 */
[----:B------:R-:W-:Y:S06]  /*0430*/  BRA `(.L_x_29) ;  /* 0x0000000000447947 */ /* 0x000fec0003800000 */
.L_x_30:
[----:B------:R-:W-:-:S05]  /*0440*/  IMAD.MOV.U32 R5, RZ, RZ, -0x3 ;  /* 0xfffffffdff057424 */ /* 0x000fca00078e00ff */
[----:B------:R-:W-:-:S05]  /*0450*/  VIADDMNMX.U32 R4, R8, R5, 0x3, PT ;  /* 0x0000000308047446 */ /* 0x000fca0003800005 */
[----:B------:R-:W-:-:S04]  /*0460*/  IMAD.SHL.U32 R6, R4, 0x4, RZ ;  /* 0x0000000404067824 */ /* 0x000fc800078e00ff */
[----:B------:R-:W0:Y:S02]  /*0470*/  LDC R4, c[0x2][R6+0x20] ;  /* 0x0080080006047b82 */ /* 0x000e240000000800 */
[----:B0-----:R-:W-:-:S04]  /*0480*/  SHF.R.S32.HI R5, RZ, 0x1f, R4 ;  /* 0x0000001fff057819 */ /* 0x001fc80000011404 */
.L_x_54:
[----:B------:R-:W-:Y:S05]  /*0490*/  BRX R4 -0x4a0                                                                         (*"BRANCH_TARGETS .L_x_55,.L_x_46,.L_x_57"*) ;  /* 0xfffffff804d87949 */ /* 0x000fea000383ffff */
.L_x_46:
[----:B------:R-:W-:Y:S01]  /*04a0*/  ISETP.NE.AND P0, PT, R8, 0x7, PT ;  /* 0x000000070800780c */ /* 0x000fe20003f05270 */
[----:B------:R-:W-:-:S03]  /*04b0*/  IMAD.MOV.U32 R5, RZ, RZ, RZ ;  /* 0x000000ffff057224 */ /* 0x000fc600078e00ff */
[----:B------:R-:W-:Y:S01]  /*04c0*/  SEL R4, RZ, 0x1, P0 ;  /* 0x00000001ff047807 */ /* 0x000fe20000000000 */
[----:B------:R-:W-:Y:S08]  /*04d0*/  BRA `(.L_x_29) ;  /* 0x00000000001c7947 */ /* 0x000ff00003800000 */
.L_x_55:
[----:B------:R-:W-:Y:S02]  /*04e0*/  HFMA2 R5, -RZ, RZ, 0, 5.9604644775390625e-08 ;  /* 0x00000001ff057431 */ /* 0x000fe400000001ff */
[----:B------:R-:W-:Y:S02]  /*04f0*/  IMAD.MOV.U32 R4, RZ, RZ, 0x1 ;  /* 0x00000001ff047424 */ /* 0x000fe400078e00ff */
[----:B------:R-:W-:Y:S01]  /*0500*/  IMAD.MOV.U32 R2, RZ, RZ, 0x1 ;  /* 0x00000001ff027424 */ /* 0x000fe200078e00ff */
[----:B------:R-:W-:Y:S06]  /*0510*/  BRA `(.L_x_29) ;  /* 0x00000000000c7947 */ /* 0x000fec0003800000 */
.L_x_57:
[----:B------:R-:W-:Y:S02]  /*0520*/  IMAD.MOV.U32 R4, RZ, RZ, 0x1 ;  /* 0x00000001ff047424 */ /* 0x000fe400078e00ff */
[----:B------:R-:W-:Y:S02]  /*0530*/  IMAD.MOV.U32 R5, RZ, RZ, RZ ;  /* 0x000000ffff057224 */ /* 0x000fe400078e00ff */
[----:B------:R-:W-:-:S07]  /*0540*/  IMAD.MOV.U32 R2, RZ, RZ, 0x1 ;  /* 0x00000001ff027424 */ /* 0x000fce00078e00ff */
.L_x_29:
[----:B------:R-:W-:Y:S05]  /*0550*/  BSYNC.RECONVERGENT B0 ;  /* 0x0000000000007941 */ /* 0x000fea0003800200 */
.L_x_27:
[----:B------:R-:W-:Y:S01]  /*0560*/  ISETP.GT.AND P0, PT, R3, -0x2, PT ;  /* 0xfffffffe0300780c */ /* 0x000fe20003f04270 */
[----:B------:R-:W-:Y:S01]  /*0570*/  BSSY.RECONVERGENT B0, `(.L_x_31) ;  /* 0x0000033000007945 */ /* 0x000fe20003800200 */
[----:B------:R-:W-:-:S11]  /*0580*/  MOV R9, RZ ;  /* 0x000000ff00097202 */ /* 0x000fd60000000f00 */
[----:B------:R-:W-:Y:S05]  /*0590*/  @P0 BRA `(.L_x_32) ;  /* 0x0000000000440947 */ /* 0x000fea0003800000 */
[----:B------:R-:W-:Y:S01]  /*05a0*/  ISETP.NE.AND P0, PT, R3, -0x7, PT ;  /* 0xfffffff90300780c */ /* 0x000fe20003f05270 */
[----:B------:R-:W-:Y:S02]  /*05b0*/  IMAD.MOV.U32 R11, RZ, RZ, RZ ;  /* 0x000000ffff0b7224 */ /* 0x000fe400078e00ff */
[----:B------:R-:W-:-:S10]  /*05c0*/  IMAD.MOV.U32 R13, RZ, RZ, RZ ;  /* 0x000000ffff0d7224 */ /* 0x000fd400078e00ff */
[----:B------:R-:W-:Y:S05]  /*05d0*/  @!P0 BRA `(.L_x_33) ;  /* 0x0000000000b08947 */ /* 0x000fea0003800000 */
[----:B------:R-:W-:-:S05]  /*05e0*/  IMAD.MOV.U32 R6, RZ, RZ, 0x5 ;  /* 0x00000005ff067424 */ /* 0x000fca00078e00ff */
[----:B------:R-:W-:-:S05]  /*05f0*/  VIADDMNMX.U32 R6, R3, R6, 0x3, PT ;  /* 0x0000000303067446 */ /* 0x000fca0003800006 */
[----:B------:R-:W-:-:S04]  /*0600*/  IMAD.SHL.U32 R8, R6, 0x4, RZ ;  /* 0x0000000406087824 */ /* 0x000fc800078e00ff */
[----:B------:R-:W0:Y:S02]  /*0610*/  LDC R6, c[0x2][R8+0x30] ;  /* 0x00800c0008067b82 */ /* 0x000e240000000800 */
[----:B0-----:R-:W-:-:S04]  /*0620*/  SHF.R.S32.HI R7, RZ, 0x1f, R6 ;  /* 0x0000001fff077819 */ /* 0x001fc80000011406 */
.L_x_59:
[----:B------:R-:W-:Y:S05]  /*0630*/  BRX R6 -0x640                                                                         (*"BRANCH_TARGETS .L_x_60,.L_x_61,.L_x_62"*) ;  /* 0xfffffff806707949 */ /* 0x000fea000383ffff */
.L_x_62:
[----:B------:R-:W-:Y:S02]  /*0640*/  HFMA2 R13, -RZ, RZ, 0, 5.9604644775390625e-08 ;  /* 0x00000001ff0d7431 */ /* 0x000fe400000001ff */
[----:B------:R-:W-:Y:S01]  /*0650*/  IMAD.MOV.U32 R9, RZ, RZ, 0x1 ;  /* 0x00000001ff097424 */ /* 0x000fe200078e00ff */
[----:B------:R-:W-:Y:S06]  /*0660*/  BRA `(.L_x_33) ;  /* 0x00000000008c7947 */ /* 0x000fec0003800000 */
.L_x_60:
[----:B------:R-:W-:Y:S02]  /*0670*/  IMAD.MOV.U32 R11, RZ, RZ, RZ ;  /* 0x000000ffff0b7224 */ /* 0x000fe400078e00ff */
[----:B------:R-:W-:Y:S02]  /*0680*/  IMAD.MOV.U32 R13, RZ, RZ, RZ ;  /* 0x000000ffff0d7224 */ /* 0x000fe400078e00ff */
[----:B------:R-:W-:Y:S01]  /*0690*/  IMAD.MOV.U32 R9, RZ, RZ, 0x1 ;  /* 0x00000001ff097424 */ /* 0x000fe200078e00ff */
[----:B------:R-:W-:Y:S06]  /*06a0*/  BRA `(.L_x_33) ;  /* 0x00000000007c7947 */ /* 0x000fec0003800000 */
.L_x_32:
[----:B------:R-:W-:-:S13]  /*06b0*/  ISETP.GT.AND P0, PT, R3, 0x2, PT ;  /* 0x000000020300780c */ /* 0x000fda0003f04270 */
[----:B------:R-:W-:Y:S05]  /*06c0*/  @P0 BRA `(.L_x_34) ;  /* 0x0000000000300947 */ /* 0x000fea0003800000 */
[----:B------:R-:W-:-:S04]  /*06d0*/  MOV R6, 0x1 ;  /* 0x0000000100067802 */ /* 0x000fc80000000f00 */
[----:B------:R-:W-:-:S05]  /*06e0*/  VIADDMNMX.U32 R6, R3, R6, 0x3, PT ;  /* 0x0000000303067446 */ /* 0x000fca0003800006 */
[----:B------:R-:W-:-:S04]  /*06f0*/  IMAD.SHL.U32 R8, R6, 0x4, RZ ;  /* 0x0000000406087824 */ /* 0x000fc800078e00ff */
[----:B------:R-:W0:Y:S02]  /*0700*/  LDC R6, c[0x2][R8+0x40] ;  /* 0x0080100008067b82 */ /* 0x000e240000000800 */
[----:B0-----:R-:W-:-:S04]  /*0710*/  SHF.R.S32.HI R7, RZ, 0x1f, R6 ;  /* 0x0000001fff077819 */ /* 0x001fc80000011406 */
.L_x_64:
[----:B------:R-:W-:Y:S05]  /*0720*/  BRX R6 -0x730                                                                         (*"BRANCH_TARGETS .L_x_65,.L_x_61,.L_x_67"*) ;  /* 0xfffffff806347949 */ /* 0x000fea000383ffff */
.L_x_67:
[----:B------:R-:W-:Y:S02]  /*0730*/  IMAD.MOV.U32 R11, RZ, RZ, 0x1 ;  /* 0x00000001ff0b7424 */ /* 0x000fe400078e00ff */
[----:B------:R-:W-:Y:S01]  /*0740*/  IMAD.MOV.U32 R13, RZ, RZ, 0x1 ;  /* 0x00000001ff0d7424 */ /* 0x000fe200078e00ff */
[----:B------:R-:W-:Y:S06]  /*0750*/  BRA `(.L_x_33) ;  /* 0x0000000000507947 */ /* 0x000fec0003800000 */
.L_x_65:
[----:B------:R-:W-:Y:S02]  /*0760*/  HFMA2 R13, -RZ, RZ, 0, 5.9604644775390625e-08 ;  /* 0x00000001ff0d7431 */ /* 0x000fe400000001ff */
[----:B------:R-:W-:Y:S01]  /*0770*/  IMAD.MOV.U32 R11, RZ, RZ, RZ ;  /* 0x000000ffff0b7224 */ /* 0x000fe200078e00ff */
[----:B------:R-:W-:Y:S06]  /*0780*/  BRA `(.L_x_33) ;  /* 0x0000000000447947 */ /* 0x000fec0003800000 */
.L_x_34:
[----:B------:R-:W-:-:S05]  /*0790*/  IMAD.MOV.U32 R6, RZ, RZ, -0x3 ;  /* 0xfffffffdff067424 */ /* 0x000fca00078e00ff */
[----:B------:R-:W-:-:S05]  /*07a0*/  VIADDMNMX.U32 R6, R3, R6, 0x3, PT ;  /* 0x0000000303067446 */ /* 0x000fca0003800006 */
[----:B------:R-:W-:-:S04]  /*07b0*/  IMAD.SHL.U32 R8, R6, 0x4, RZ ;  /* 0x0000000406087824 */ /* 0x000fc800078e00ff */
[----:B------:R-:W0:Y:S02]  /*07c0*/  LDC R6, c[0x2][R8+0x50] ;  /* 0x0080140008067b82 */ /* 0x000e240000000800 */
[----:B0-----:R-:W-:-:S04]  /*07d0*/  SHF.R.S32.HI R7, RZ, 0x1f, R6 ;  /* 0x0000001fff077819 */ /* 0x001fc80000011406 */
.L_x_69:
[----:B------:R-:W-:Y:S05]  /*07e0*/  BRX R6 -0x7f0                                                                         (*"BRANCH_TARGETS .L_x_70,.L_x_61,.L_x_72"*) ;  /* 0xfffffff806047949 */ /* 0x000fea000383ffff */
.L_x_61:
[----:B------:R-:W-:Y:S01]  /*07f0*/  ISETP.NE.AND P0, PT, R3, 0x7, PT ;  /* 0x000000070300780c */ /* 0x000fe20003f05270 */
[----:B------:R-:W-:-:S03]  /*0800*/  HFMA2 R13, -RZ, RZ, 0, 0 ;  /* 0x00000000ff0d7431 */ /* 0x000fc600000001ff */
[----:B------:R-:W-:Y:S01]  /*0810*/  SEL R11, RZ, 0x1, P0 ;  /* 0x00000001ff0b7807 */ /* 0x000fe20000000000 */
[----:B------:R-:W-:Y:S08]  /*0820*/  BRA `(.L_x_33) ;  /* 0x00000000001c7947 */ /* 0x000ff00003800000 */
.L_x_70:
[----:B------:R-:W-:Y:S02]  /*0830*/  IMAD.MOV.U32 R11, RZ, RZ, 0x1 ;  /* 0x00000001ff0b7424 */ /* 0x000fe400078e00ff */
[----:B------:R-:W-:Y:S02]  /*0840*/  IMAD.MOV.U32 R13, RZ, RZ, 0x1 ;  /* 0x00000001ff0d7424 */ /* 0x000fe400078e00ff */
[----:B------:R-:W-:Y:S01]  /*0850*/  IMAD.MOV.U32 R9, RZ, RZ, 0x1 ;  /* 0x00000001ff097424 */ /* 0x000fe200078e00ff */
[----:B------:R-:W-:Y:S06]  /*0860*/  BRA `(.L_x_33) ;  /* 0x00000000000c7947 */ /* 0x000fec0003800000 */
.L_x_72:
[----:B------:R-:W-:Y:S01]  /*0870*/  MOV R11, 0x1 ;  /* 0x00000001000b7802 */ /* 0x000fe20000000f00 */
[----:B------:R-:W-:Y:S02]  /*0880*/  IMAD.MOV.U32 R13, RZ, RZ, RZ ;  /* 0x000000ffff0d7224 */ /* 0x000fe400078e00ff */
[----:B------:R-:W-:-:S07]  /*0890*/  IMAD.MOV.U32 R9, RZ, RZ, 0x1 ;  /* 0x00000001ff097424 */ /* 0x000fce00078e00ff */
.L_x_33:
[----:B------:R-:W-:Y:S05]  /*08a0*/  BSYNC.RECONVERGENT B0 ;  /* 0x0000000000007941 */ /* 0x000fea0003800200 */
.L_x_31:
[----:B------:R-:W0:Y:S01]  /*08b0*/  LDC.64 R6, c[0x0][0x388] ;  /* 0x0000e200ff067b82 */ /* 0x000e220000000a00 */
[----:B------:R-:W-:-:S04]  /*08c0*/  IMAD R3, R0, 0x6, RZ ;  /* 0x0000000600037824 */ /* 0x000fc800078e02ff */
[----:B0-----:R-:W-:-:S05]  /*08d0*/  IMAD.WIDE R6, R3, 0x4, R6 ;  /* 0x0000000403067825 */ /* 0x001fca00078e0206 */
[----:B------:R-:W-:Y:S04]  /*08e0*/  STG.E desc[UR4][R6.64], R4 ;  /* 0x0000000406007986 */ /* 0x000fe8000c101904 */
[----:B------:R-:W-:Y:S04]  /*08f0*/  STG.E desc[UR4][R6.64+0x4], R5 ;  /* 0x0000040506007986 */ /* 0x000fe8000c101904 */
[----:B------:R-:W-:Y:S04]  /*0900*/  STG.E desc[UR4][R6.64+0x8], R2 ;  /* 0x0000080206007986 */ /* 0x000fe8000c101904 */
[----:B------:R-:W-:Y:S04]  /*0910*/  STG.E desc[UR4][R6.64+0xc], R11 ;  /* 0x00000c0b06007986 */ /* 0x000fe8000c101904 */
[----:B------:R-:W-:Y:S04]  /*0920*/  STG.E desc[UR4][R6.64+0x10], R13 ;  /* 0x0000100d06007986 */ /* 0x000fe8000c101904 */
[----:B------:R-:W-:Y:S01]  /*0930*/  STG.E desc[UR4][R6.64+0x14], R9 ;  /* 0x0000140906007986 */ /* 0x000fe2000c101904 */
[----:B------:R-:W-:Y:S05]  /*0940*/  EXIT ;  /* 0x000000000000794d */ /* 0x000fea0003800000 */
.L_x_35:
        /* <DEDUP_REMOVED lines=11> */
.L_x_77:


//--------------------- .text._Z10ModulationP6SymbolPii --------------------------
	.section	.text._Z10ModulationP6SymbolPii,"ax",@progbits
	.align	128
        .global         _Z10ModulationP6SymbolPii
        .type           _Z10ModulationP6SymbolPii,@function
        .size           _Z10ModulationP6SymbolPii,(.L_x_78 - _Z10ModulationP6SymbolPii)
        .other          _Z10ModulationP6SymbolPii,@"STO_CUDA_ENTRY STV_DEFAULT"
_Z10ModulationP6SymbolPii:
.text._Z10ModulationP6SymbolPii:
        /* <DEDUP_REMOVED lines=10> */
[----:B------:R-:W-:-:S04]  /*00a0*/  IMAD R7, R5, 0x6, RZ ;  /* 0x0000000605077824 */ /* 0x000fc800078e02ff */
[----:B0-----:R-:W-:-:S05]  /*00b0*/  IMAD.WIDE R2, R7, 0x4, R2 ;  /* 0x0000000407027825 */ /* 0x001fca00078e0202 */
[----:B-1----:R-:W2:Y:S04]  /*00c0*/  LDG.E R0, desc[UR4][R2.64] ;  /* 0x0000000402007981 */ /* 0x002ea8000c1e1900 */
[----:B------:R-:W2:Y:S04]  /*00d0*/  LDG.E R7, desc[UR4][R2.64+0x4] ;  /* 0x0000040402077981 */ /* 0x000ea8000c1e1900 */
[----:B------:R-:W3:Y:S04]  /*00e0*/  LDG.E R4, desc[UR4][R2.64+0x8] ;  /* 0x0000080402047981 */ /* 0x000ee8000c1e1900 */
[----:B------:R0:W5:Y:S04]  /*00f0*/  LDG.E R6, desc[UR4][R2.64+0xc] ;  /* 0x00000c0402067981 */ /* 0x000168000c1e1900 */
[----:B------:R0:W5:Y:S04]  /*0100*/  LDG.E R9, desc[UR4][R2.64+0x10] ;  /* 0x0000100402097981 */ /* 0x000168000c1e1900 */
[----:B------:R0:W5:Y:S01]  /*0110*/  LDG.E R8, desc[UR4][R2.64+0x14] ;  /* 0x0000140402087981 */ /* 0x000162000c1e1900 */
[----:B------:R-:W-:Y:S01]  /*0120*/  BSSY.RECONVERGENT B0, `(.L_x_36) ;  /* 0x000001e000007945 */ /* 0x000fe20003800200 */
[----:B--2---:R-:W-:-:S04]  /*0130*/  LOP3.LUT P0, R11, R0, RZ, R7, 0xfa, !PT ;  /* 0x000000ff000b7212 */ /* 0x004fc8000780fa07 */
[----:B---3--:R-:W-:Y:S01]  /*0140*/  LOP3.LUT P1, RZ, R11, R4, RZ, 0xfc, !PT ;  /* 0x000000040bff7212 */ /* 0x008fe2000782fcff */
[----:B------:R-:W-:-:S12]  /*0150*/  IMAD.MOV.U32 R11, RZ, RZ, -0x3f200000 ;  /* 0xc0e00000ff0b7424 */ /* 0x000fd800078e00ff */
[----:B0-----:R-:W-:Y:S05]  /*0160*/  @!P1 BRA `(.L_x_37) ;  /* 0x0000000000649947 */ /* 0x001fea0003800000 */
[----:B------:R-:W-:Y:S01]  /*0170*/  ISETP.EQ.AND P1, PT, R4, 0x1, PT ;  /* 0x000000010400780c */ /* 0x000fe20003f22270 */
[----:B------:R-:W-:-:S12]  /*0180*/  IMAD.MOV.U32 R11, RZ, RZ, -0x3f600000 ;  /* 0xc0a00000ff0b7424 */ /* 0x000fd800078e00ff */
[----:B------:R-:W-:Y:S05]  /*0190*/  @!P0 BRA P1, `(.L_x_37) ;  /* 0x0000000000588947 */ /* 0x000fea0000800000 */
[----:B------:R-:W-:Y:S01]  /*01a0*/  ISETP.NE.AND P0, PT, R7, 0x1, PT ;  /* 0x000000010700780c */ /* 0x000fe20003f05270 */
[----:B------:R-:W-:Y:S01]  /*01b0*/  IMAD.MOV.U32 R11, RZ, RZ, -0x3fc00000 ;  /* 0xc0400000ff0b7424 */ /* 0x000fe200078e00ff */
[----:B------:R-:W-:Y:S02]  /*01c0*/  ISETP.EQ.AND P2, PT, R4, 0x1, PT ;  /* 0x000000010400780c */ /* 0x000fe40003f42270 */
[----:B------:R-:W-:-:S13]  /*01d0*/  ISETP.EQ.AND P1, PT, R0, RZ, !P0 ;  /* 0x000000ff0000720c */ /* 0x000fda0004722270 */
[----:B------:R-:W-:Y:S05]  /*01e0*/  @P1 BRA P2, `(.L_x_37) ;  /* 0x0000000000441947 */ /* 0x000fea0001000000 */
[----:B------:R-:W-:Y:S01]  /*01f0*/  ISETP.EQ.AND P2, PT, R4, RZ, PT ;  /* 0x000000ff0400720c */ /* 0x000fe20003f42270 */
[----:B------:R-:W-:-:S12]  /*0200*/  IMAD.MOV.U32 R11, RZ, RZ, -0x40800000 ;  /* 0xbf800000ff0b7424 */ /* 0x000fd800078e00ff */
[----:B------:R-:W-:Y:S05]  /*0210*/  @P1 BRA P2, `(.L_x_37) ;  /* 0x0000000000381947 */ /* 0x000fea0001000000 */
[----:B------:R-:W-:Y:S01]  /*0220*/  ISETP.EQ.AND P0, PT, R0, 0x1, !P0 ;  /* 0x000000010000780c */ /* 0x000fe20004702270 */
[----:B------:R-:W-:Y:S01]  /*0230*/  IMAD.MOV.U32 R11, RZ, RZ, 0x3f800000 ;  /* 0x3f800000ff0b7424 */ /* 0x000fe200078e00ff */
[----:B------:R-:W-:-:S13]  /*0240*/  ISETP.EQ.AND P1, PT, R4, RZ, PT ;  /* 0x000000ff0400720c */ /* 0x000fda0003f22270 */
[----:B------:R-:W-:Y:S05]  /*0250*/  @P0 BRA P1, `(.L_x_37) ;  /* 0x0000000000280947 */ /* 0x000fea0000800000 */
[----:B------:R-:W-:Y:S01]  /*0260*/  ISETP.EQ.AND P1, PT, R4, 0x1, PT ;  /* 0x000000010400780c */ /* 0x000fe20003f22270 */
[----:B------:R-:W-:-:S12]  /*0270*/  IMAD.MOV.U32 R11, RZ, RZ, 0x40400000 ;  /* 0x40400000ff0b7424 */ /* 0x000fd800078e00ff */
[----:B------:R-:W-:Y:S05]  /*0280*/  @P0 BRA P1, `(.L_x_37) ;  /* 0x00000000001c0947 */ /* 0x000fea0000800000 */
[----:B------:R-:W-:Y:S01]  /*0290*/  ISETP.NE.AND P0, PT, R7, RZ, PT ;  /* 0x000000ff0700720c */ /* 0x000fe20003f05270 */
[----:B------:R-:W-:-:S03]  /*02a0*/  IMAD.MOV.U32 R11, RZ, RZ, 0x40a00000 ;  /* 0x40a00000ff0b7424 */ /* 0x000fc600078e00ff */
[----:B------:R-:W-:-:S04]  /*02b0*/  ISETP.EQ.AND P0, PT, R0, 0x1, !P0 ;  /* 0x000000010000780c */ /* 0x000fc80004702270 */
[----:B------:R-:W-:-:S13]  /*02c0*/  ISETP.EQ.AND P1, PT, R4, 0x1, P0 ;  /* 0x000000010400780c */ /* 0x000fda0000722270 */
[----:B------:R-:W-:-:S04]  /*02d0*/  @!P1 ISETP.NE.AND P2, PT, R4, RZ, PT ;  /* 0x000000ff0400920c */ /* 0x000fc80003f45270 */
[----:B------:R-:W-:-:S04]  /*02e0*/  @!P1 FSEL R0, RZ, 7, P2 ;  /* 0x40e00000ff009808 */ /* 0x000fc80001000000 */
[----:B------:R-:W-:-:S07]  /*02f0*/  @!P1 FSEL R11, R0, RZ, P0 ;  /* 0x000000ff000b9208 */ /* 0x000fce0000000000 */
.L_x_37:
[----:B------:R-:W-:Y:S05]  /*0300*/  BSYNC.RECONVERGENT B0 ;  /* 0x0000000000007941 */ /* 0x000fea0003800200 */
.L_x_36:
[----:B-----5:R-:W-:Y:S01]  /*0310*/  LOP3.LUT P0, R3, R6, RZ, R9, 0xfa, !PT ;  /* 0x000000ff06037212 */ /* 0x020fe2000780fa09 */
[----:B------:R-:W-:Y:S01]  /*0320*/  BSSY.RECONVERGENT B0, `(.L_x_38) ;  /* 0x000001d000007945 */ /* 0x000fe20003800200 */
[----:B------:R-:W-:Y:S02]  /*0330*/  IMAD.MOV.U32 R7, RZ, RZ, -0x3f200000 ;  /* 0xc0e00000ff077424 */ /* 0x000fe400078e00ff */
[----:B------:R-:W-:-:S13]  /*0340*/  LOP3.LUT P1, RZ, R3, R8, RZ, 0xfc, !PT ;  /* 0x0000000803ff7212 */ /* 0x000fda000782fcff */
[----:B------:R-:W-:Y:S05]  /*0350*/  @!P1 BRA `(.L_x_39) ;  /* 0x0000000000649947 */ /* 0x000fea0003800000 */
        /* <DEDUP_REMOVED lines=25> */
.L_x_39:
[----:B------:R-:W-:Y:S05]  /*04f0*/  BSYNC.RECONVERGENT B0 ;  /* 0x0000000000007941 */ /* 0x000fea0003800200 */
.L_x_38:
[----:B------:R-:W0:Y:S02]  /*0500*/  LDC.64 R2, c[0x0][0x380] ;  /* 0x0000e000ff027b82 */ /* 0x000e240000000a00 */
[----:B0-----:R-:W-:-:S05]  /*0510*/  IMAD.WIDE R2, R5, 0x8, R2 ;  /* 0x0000000805027825 */ /* 0x001fca00078e0202 */
[----:B------:R-:W-:Y:S04]  /*0520*/  STG.E desc[UR4][R2.64], R11 ;  /* 0x0000000b02007986 */ /* 0x000fe8000c101904 */
[----:B------:R-:W-:Y:S01]  /*0530*/  STG.E desc[UR4][R2.64+0x4], R7 ;  /* 0x0000040702007986 */ /* 0x000fe2000c101904 */
[----:B------:R-:W-:Y:S05]  /*0540*/  EXIT ;  /* 0x000000000000794d */ /* 0x000fea0003800000 */
.L_x_40:
        /* <DEDUP_REMOVED lines=11> */
.L_x_78:


//--------------------- .text._Z12HammingCodesPiS_S_S_ --------------------------
	.section	.text._Z12HammingCodesPiS_S_S_,"ax",@progbits
	.align	128
        .global         _Z12HammingCodesPiS_S_S_
        .type           _Z12HammingCodesPiS_S_S_,@function
        .size           _Z12HammingCodesPiS_S_S_,(.L_x_79 - _Z12HammingCodesPiS_S_S_)
        .other          _Z12HammingCodesPiS_S_S_,@"STO_CUDA_ENTRY STV_DEFAULT"
_Z12HammingCodesPiS_S_S_:
.text._Z12HammingCodesPiS_S_S_:
[----:B------:R-:W-:Y:S08]  /*0000*/  LDC R1, c[0x0][0x37c] ;  /* 0x0000df00ff017b82 */ /* 0x000ff00000000800 */
[----:B------:R-:W0:Y:S01]  /*0010*/  LDC.64 R2, c[0x0][0x390] ;  /* 0x0000e400ff027b82 */ /* 0x000e220000000a00 */
[----:B------:R-:W0:Y:S02]  /*0020*/  LDCU.64 UR4, c[0x0][0x358] ;  /* 0x00006b00ff0477ac */ /* 0x000e240008000a00 */
[----:B0-----:R-:W2:Y:S05]  /*0030*/  LDG.E R3, desc[UR4][R2.64] ;  /* 0x0000000402037981 */ /* 0x001eaa000c1e1900 */
[----:B------:R-:W0:Y:S01]  /*0040*/  S2UR UR6, SR_CTAID.X ;  /* 0x00000000000679c3 */ /* 0x000e220000002500 */
[----:B------:R-:W0:Y:S07]  /*0050*/  S2R R5, SR_TID.X ;  /* 0x0000000000057919 */ /* 0x000e2e0000002100 */
[----:B------:R-:W0:Y:S02]  /*0060*/  LDC R0, c[0x0][0x360] ;  /* 0x0000d800ff007b82 */ /* 0x000e240000000800 */
[----:B0-----:R-:W-:-:S05]  /*0070*/  IMAD R0, R0, UR6, R5 ;  /* 0x0000000600007c24 */ /* 0x001fca000f8e0205 */
[----:B--2---:R-:W-:-:S13]  /*0080*/  ISETP.GE.AND P0, PT, R0, R3, PT ;  /* 0x000000030000720c */ /* 0x004fda0003f06270 */
[----:B------:R-:W-:Y:S05]  /*0090*/  @P0 EXIT ;  /* 0x000000000000094d */ /* 0x000fea0003800000 */
[----:B------:R-:W0:Y:S01]  /*00a0*/  LDC.64 R4, c[0x0][0x380] ;  /* 0x0000e000ff047b82 */ /* 0x000e220000000a00 */
[----:B------:R-:W-:-:S04]  /*00b0*/  IMAD R3, R0, 0x3, RZ ;  /* 0x0000000300037824 */ /* 0x000fc800078e02ff */
[----:B0-----:R-:W-:-:S03]  /*00c0*/  IMAD.WIDE R4, R3, 0x4, R4 ;  /* 0x0000000403047825 */ /* 0x001fc600078e0204 */
[----:B------:R-:W0:Y:S02]  /*00d0*/  LDC.64 R2, c[0x0][0x398] ;  /* 0x0000e600ff027b82 */ /* 0x000e240000000a00 */
[----:B------:R-:W2:Y:S04]  /*00e0*/  LDG.E R9, desc[UR4][R4.64] ;  /* 0x0000000404097981 */ /* 0x000ea8000c1e1900 */
[----:B------:R-:W2:Y:S04]  /*00f0*/  LDG.E R6, desc[UR4][R4.64+0x4] ;  /* 0x0000040404067981 */ /* 0x000ea8000c1e1900 */
[----:B------:R-:W3:Y:S01]  /*0100*/  LDG.E R11, desc[UR4][R4.64+0x8] ;  /* 0x00000804040b7981 */ /* 0x000ee2000c1e1900 */
[----:B------:R-:W-:Y:S01]  /*0110*/  IMAD R7, R0, 0x6, RZ ;  /* 0x0000000600077824 */ /* 0x000fe200078e02ff */
[----:B------:R-:W-:Y:S01]  /*0120*/  BSSY.RECONVERGENT B0, `(.L_x_41) ;  /* 0x000001b000007945 */ /* 0x000fe20003800200 */
[----:B------:R-:W-:-:S02]  /*0130*/  IMAD.MOV.U32 R13, RZ, RZ, RZ ;  /* 0x000000ffff0d7224 */ /* 0x000fc400078e00ff */
[----:B------:R-:W-:Y:S02]  /*0140*/  IMAD.MOV.U32 R15, RZ, RZ, RZ ;  /* 0x000000ffff0f7224 */ /* 0x000fe400078e00ff */
[----:B0-----:R-:W-:-:S04]  /*0150*/  IMAD.WIDE R2, R7, 0x4, R2 ;  /* 0x0000000407027825 */ /* 0x001fc800078e0202 */
[----:B------:R-:W-:Y:S01]  /*0160*/  IMAD.MOV.U32 R7, RZ, RZ, RZ ;  /* 0x000000ffff077224 */ /* 0x000fe200078e00ff */
[----:B--2---:R-:W-:-:S04]  /*0170*/  LOP3.LUT P2, R8, R9, RZ, R6, 0xfa, !PT ;  /* 0x000000ff09087212 */ /* 0x004fc8000784fa06 */
[----:B---3--:R-:W-:-:S13]  /*0180*/  LOP3.LUT P0, RZ, R8, R11, RZ, 0xfc, !PT ;  /* 0x0000000b08ff7212 */ /* 0x008fda000780fcff */
[----:B------:R-:W-:Y:S05]  /*0190*/  @!P0 BRA `(.L_x_42) ;  /* 0x00000000004c8947 */ /* 0x000fea0003800000 */
[----:B------:R-:W-:Y:S02]  /*01a0*/  ISETP.NE.AND P0, PT, R6, 0x1, PT ;  /* 0x000000010600780c */ /* 0x000fe40003f05270 */
[----:B------:R-:W-:Y:S02]  /*01b0*/  ISETP.EQ.AND P3, PT, R11, 0x1, PT ;  /* 0x000000010b00780c */ /* 0x000fe40003f62270 */
[----:B------:R-:W-:-:S13]  /*01c0*/  ISETP.EQ.AND P1, PT, R9, 0x1, !P0 ;  /* 0x000000010900780c */ /* 0x000fda0004722270 */
[----:B------:R-:W-:Y:S05]  /*01d0*/  @P1 BRA P3, `(.L_x_42) ;  /* 0x00000000003c1947 */ /* 0x000fea0001800000 */
[C---:B------:R-:W-:Y:S01]  /*01e0*/  ISETP.EQ.AND P2, PT, R11.reuse, 0x1, !P2 ;  /* 0x000000010b00780c */ /* 0x040fe20005742270 */
[----:B------:R-:W-:Y:S01]  /*01f0*/  IMAD.MOV.U32 R7, RZ, RZ, 0x1 ;  /* 0x00000001ff077424 */ /* 0x000fe200078e00ff */
[----:B------:R-:W-:Y:S01]  /*0200*/  ISETP.EQ.AND P1, PT, R11, RZ, P1 ;  /* 0x000000ff0b00720c */ /* 0x000fe20000f22270 */
[----:B------:R-:W-:-:S03]  /*0210*/  IMAD.MOV.U32 R15, RZ, RZ, 0x1 ;  /* 0x00000001ff0f7424 */ /* 0x000fc600078e00ff */
[----:B------:R-:W-:-:S13]  /*0220*/  PLOP3.LUT P1, PT, P2, P1, PT, 0xf8, 0x8f ;  /* 0x00000000008f781c */ /* 0x000fda0001723f70 */
[----:B------:R-:W-:Y:S05]  /*0230*/  @P1 BRA `(.L_x_42) ;  /* 0x0000000000241947 */ /* 0x000fea0003800000 */
[----:B------:R-:W-:Y:S01]  /*0240*/  ISETP.EQ.AND P0, PT, R9, RZ, !P0 ;  /* 0x000000ff0900720c */ /* 0x000fe20004702270 */
[----:B------:R-:W-:Y:S02]  /*0250*/  IMAD.MOV.U32 R7, RZ, RZ, RZ ;  /* 0x000000ffff077224 */ /* 0x000fe400078e00ff */
[----:B------:R-:W-:Y:S01]  /*0260*/  IMAD.MOV.U32 R13, RZ, RZ, 0x1 ;  /* 0x00000001ff0d7424 */ /* 0x000fe200078e00ff */
[----:B------:R-:W-:-:S13]  /*0270*/  ISETP.EQ.AND P0, PT, R11, RZ, P0 ;  /* 0x000000ff0b00720c */ /* 0x000fda0000702270 */
[----:B------:R-:W-:-:S04]  /*0280*/  @!P0 ISETP.NE.AND P1, PT, R6, RZ, PT ;  /* 0x000000ff0600820c */ /* 0x000fc80003f25270 */
[----:B------:R-:W-:-:S04]  /*0290*/  @!P0 ISETP.NE.OR P1, PT, R9, 0x1, P1 ;  /* 0x000000010900880c */ /* 0x000fc80000f25670 */
[----:B------:R-:W-:-:S04]  /*02a0*/  @!P0 ISETP.NE.OR P1, PT, R11, 0x1, P1 ;  /* 0x000000010b00880c */ /* 0x000fc80000f25670 */
[----:B------:R-:W-:Y:S02]  /*02b0*/  @!P0 SEL R7, RZ, 0x1, !P1 ;  /* 0x00000001ff078807 */ /* 0x000fe40004800000 */
[----:B------:R-:W-:-:S07]  /*02c0*/  @!P0 SEL R15, RZ, 0x1, P1 ;  /* 0x00000001ff0f8807 */ /* 0x000fce0000800000 */
.L_x_42:
[----:B------:R-:W-:Y:S05]  /*02d0*/  BSYNC.RECONVERGENT B0 ;  /* 0x0000000000007941 */ /* 0x000fea0003800200 */
.L_x_41:
[----:B------:R-:W-:Y:S04]  /*02e0*/  STG.E desc[UR4][R2.64], R13 ;  /* 0x0000000d02007986 */ /* 0x000fe8000c101904 */
[----:B------:R-:W-:Y:S04]  /*02f0*/  STG.E desc[UR4][R2.64+0x4], R7 ;  /* 0x0000040702007986 */ /* 0x000fe8000c101904 */
[----:B------:R-:W-:Y:S04]  /*0300*/  STG.E desc[UR4][R2.64+0x8], R9 ;  /* 0x0000080902007986 */ /* 0x000fe8000c101904 */
[----:B------:R-:W-:Y:S04]  /*0310*/  STG.E desc[UR4][R2.64+0xc], R15 ;  /* 0x00000c0f02007986 */ /* 0x000fe8000c101904 */
[----:B------:R-:W-:Y:S04]  /*0320*/  STG.E desc[UR4][R2.64+0x10], R6 ;  /* 0x0000100602007986 */ /* 0x000fe8000c101904 */
[----:B------:R-:W-:Y:S01]  /*0330*/  STG.E desc[UR4][R2.64+0x14], R11 ;  /* 0x0000140b02007986 */ /* 0x000fe2000c101904 */
[----:B------:R-:W-:Y:S05]  /*0340*/  EXIT ;  /* 0x000000000000794d */ /* 0x000fea0003800000 */
.L_x_43:
        /* <DEDUP_REMOVED lines=11> */
.L_x_79:


//--------------------- .nv.global.init           --------------------------
	.section	.nv.global.init,"aw",@progbits
	.align	4
.nv.global.init:
	.type		__cudart_i2opi_f,@object
	.size		__cudart_i2opi_f,(mrg32k3aM1SubSeq - __cudart_i2opi_f)
__cudart_i2opi_f:
        /*0000*/ 	.byte	0x41, 0x90, 0x43, 0x3c, 0x99, 0x95, 0x62, 0xdb, 0xc0, 0xdd, 0x34, 0xf5, 0xd1, 0x57, 0x27, 0xfc
        /*0010*/ 	.byte	0x29, 0x15, 0x44, 0x4e, 0x6e, 0x83, 0xf9, 0xa2
	.type		mrg32k3aM1SubSeq,@object
	.size		mrg32k3aM1SubSeq,(mrg32k3aM2SubSeq - mrg32k3aM1SubSeq)
mrg32k3aM1SubSeq:
        /*0018*/ 	.byte	0x0b, 0xcc, 0xee, 0x04, 0x73, 0x29, 0x8b, 0x6f, 0xf6, 0x53, 0x03, 0xf6, 0x23, 0xf6, 0xea, 0xda
        /* <DEDUP_REMOVED lines=125> */
	.type		mrg32k3aM2SubSeq,@object
	.size		mrg32k3aM2SubSeq,(mrg32k3aM1 - mrg32k3aM2SubSeq)
mrg32k3aM2SubSeq:
        /* <DEDUP_REMOVED lines=126> */
	.type		mrg32k3aM1,@object
	.size		mrg32k3aM1,(mrg32k3aM1Seq - mrg32k3aM1)
mrg32k3aM1:
        /* <DEDUP_REMOVED lines=144> */
	.type		mrg32k3aM1Seq,@object
	.size		mrg32k3aM1Seq,(mrg32k3aM2 - mrg32k3aM1Seq)
mrg32k3aM1Seq:
        /* <DEDUP_REMOVED lines=144> */
	.type		mrg32k3aM2,@object
	.size		mrg32k3aM2,(mrg32k3aM2Seq - mrg32k3aM2)
mrg32k3aM2:
        /* <DEDUP_REMOVED lines=144> */
	.type		mrg32k3aM2Seq,@object
	.size		mrg32k3aM2Seq,(precalc_xorwow_matrix - mrg32k3aM2Seq)
mrg32k3aM2Seq:
        /* <DEDUP_REMOVED lines=144> */
	.type		precalc_xorwow_matrix,@object
	.size		precalc_xorwow_matrix,(precalc_xorwow_offset_matrix - precalc_xorwow_matrix)
precalc_xorwow_matrix:
        /* <DEDUP_REMOVED lines=6400> */
	.type		precalc_xorwow_offset_matrix,@object
	.size		precalc_xorwow_offset_matrix,(.L_1 - precalc_xorwow_offset_matrix)
precalc_xorwow_offset_matrix:
        /* <DEDUP_REMOVED lines=6400> */
.L_1:


//--------------------- .nv.shared.reserved.0     --------------------------
	.section	.nv.shared.reserved.0,"aw",@nobits
	.weak		__nv_reservedSMEM_offset_0_alias
	.size		__nv_reservedSMEM_offset_0_alias, 0, 64
	.other		__nv_reservedSMEM_offset_0_alias,@"STO_CUDA_RESERVED_SHARED STV_DEFAULT"
__nv_reservedSMEM_offset_0_alias:
	.zero		0
	.zero		64


//--------------------- .nv.constant0._Z17init_random_stateP17curandStateXORWOWmi --------------------------
	.section	.nv.constant0._Z17init_random_stateP17curandStateXORWOWmi,"a",@progbits
	.sectionflags	@""
	.align	4
.nv.constant0._Z17init_random_stateP17curandStateXORWOWmi:
	.zero		916


//--------------------- .nv.constant0._Z29add_gaussian_noise_to_symbolsP6SymboliffP17curandStateXORWOW --------------------------
	.section	.nv.constant0._Z29add_gaussian_noise_to_symbolsP6SymboliffP17curandStateXORWOW,"a",@progbits
	.sectionflags	@""
	.align	4
.nv.constant0._Z29add_gaussian_noise_to_symbolsP6SymboliffP17curandStateXORWOW:
	.zero		928


//--------------------- .nv.constant0._Z12DemodulationP6SymbolPii --------------------------
	.section	.nv.constant0._Z12DemodulationP6SymbolPii,"a",@progbits
	.sectionflags	@""
	.align	4
.nv.constant0._Z12DemodulationP6SymbolPii:
	.zero		916


//--------------------- .nv.constant0._Z10ModulationP6SymbolPii --------------------------
	.section	.nv.constant0._Z10ModulationP6SymbolPii,"a",@progbits
	.sectionflags	@""
	.align	4
.nv.constant0._Z10ModulationP6SymbolPii:
	.zero		916


//--------------------- .nv.constant0._Z12HammingCodesPiS_S_S_ --------------------------
	.section	.nv.constant0._Z12HammingCodesPiS_S_S_,"a",@progbits
	.sectionflags	@""
	.align	4
.nv.constant0._Z12HammingCodesPiS_S_S_:
	.zero		928


//--------------------- SYMBOLS --------------------------

	.type		.nv.reservedSmem.offset0,@object
	.size		.nv.reservedSmem.offset0,0x4
